//
// Generated by NVIDIA NVVM Compiler
//
// Compiler Build ID: CL-36424714
// Cuda compilation tools, release 13.0, V13.0.88
// Based on NVVM 20.0.0
//

.version 9.0
.target sm_100
.address_size 64

	// .globl	_Z18bit_reverse_kernelPiS_i

.visible .entry _Z18bit_reverse_kernelPiS_i(
	.param .u64 .ptr .align 1 _Z18bit_reverse_kernelPiS_i_param_0,
	.param .u64 .ptr .align 1 _Z18bit_reverse_kernelPiS_i_param_1,
	.param .u32 _Z18bit_reverse_kernelPiS_i_param_2
)
{
	.reg .pred 	%p<3>;
	.reg .b32 	%r<10>;
	.reg .b64 	%rd<13>;

	ld.param.u64 	%rd2, [_Z18bit_reverse_kernelPiS_i_param_0];
	ld.param.u64 	%rd3, [_Z18bit_reverse_kernelPiS_i_param_1];
	ld.param.u32 	%r3, [_Z18bit_reverse_kernelPiS_i_param_2];
	mov.u32 	%r4, %ctaid.x;
	mov.u32 	%r5, %ntid.x;
	mov.u32 	%r6, %tid.x;
	mad.lo.s32 	%r1, %r4, %r5, %r6;
	setp.ge.s32 	%p1, %r1, %r3;
	@%p1 bra 	$L__BB0_3;
	cvta.to.global.u64 	%rd4, %rd3;
	mul.wide.s32 	%rd5, %r1, 4;
	add.s64 	%rd1, %rd4, %rd5;
	ld.global.u32 	%r2, [%rd1];
	setp.ge.s32 	%p2, %r1, %r2;
	@%p2 bra 	$L__BB0_3;
	cvta.to.global.u64 	%rd6, %rd2;
	add.s64 	%rd8, %rd6, %rd5;
	ld.global.u32 	%r7, [%rd8];
	mul.wide.s32 	%rd9, %r2, 4;
	add.s64 	%rd10, %rd6, %rd9;
	ld.global.u32 	%r8, [%rd10];
	st.global.u32 	[%rd8], %r8;
	ld.global.u32 	%r9, [%rd1];
	mul.wide.s32 	%rd11, %r9, 4;
	add.s64 	%rd12, %rd6, %rd11;
	st.global.u32 	[%rd12], %r7;
$L__BB0_3:
	ret;

}
	// .globl	_Z20ntt_butterfly_kernelPiiPxiP16BarrettReductioni
.visible .entry _Z20ntt_butterfly_kernelPiiPxiP16BarrettReductioni(
	.param .u64 .ptr .align 1 _Z20ntt_butterfly_kernelPiiPxiP16BarrettReductioni_param_0,
	.param .u32 _Z20ntt_butterfly_kernelPiiPxiP16BarrettReductioni_param_1,
	.param .u64 .ptr .align 1 _Z20ntt_butterfly_kernelPiiPxiP16BarrettReductioni_param_2,
	.param .u32 _Z20ntt_butterfly_kernelPiiPxiP16BarrettReductioni_param_3,
	.param .u64 .ptr .align 1 _Z20ntt_butterfly_kernelPiiPxiP16BarrettReductioni_param_4,
	.param .u32 _Z20ntt_butterfly_kernelPiiPxiP16BarrettReductioni_param_5
)
{
	.reg .pred 	%p<6>;
	.reg .b32 	%r<31>;
	.reg .b64 	%rd<44>;

	ld.param.u64 	%rd14, [_Z20ntt_butterfly_kernelPiiPxiP16BarrettReductioni_param_0];
	ld.param.u32 	%r5, [_Z20ntt_butterfly_kernelPiiPxiP16BarrettReductioni_param_1];
	ld.param.u64 	%rd15, [_Z20ntt_butterfly_kernelPiiPxiP16BarrettReductioni_param_2];
	ld.param.u32 	%r6, [_Z20ntt_butterfly_kernelPiiPxiP16BarrettReductioni_param_3];
	ld.param.u64 	%rd16, [_Z20ntt_butterfly_kernelPiiPxiP16BarrettReductioni_param_4];
	ld.param.u32 	%r7, [_Z20ntt_butterfly_kernelPiiPxiP16BarrettReductioni_param_5];
	mov.u32 	%r8, %ctaid.x;
	mov.u32 	%r9, %ntid.x;
	mov.u32 	%r10, %tid.x;
	mad.lo.s32 	%r1, %r8, %r9, %r10;
	shr.s32 	%r2, %r5, 1;
	div.s32 	%r11, %r7, %r5;
	mul.lo.s32 	%r12, %r11, %r2;
	setp.ge.s32 	%p1, %r1, %r12;
	@%p1 bra 	$L__BB1_8;
	cvta.to.global.u64 	%rd1, %rd16;
	cvta.to.global.u64 	%rd17, %rd14;
	cvta.to.global.u64 	%rd18, %rd15;
	div.s32 	%r13, %r1, %r2;
	mul.lo.s32 	%r14, %r13, %r2;
	sub.s32 	%r15, %r1, %r14;
	mad.lo.s32 	%r16, %r13, %r5, %r15;
	add.s32 	%r17, %r15, %r6;
	mul.wide.s32 	%rd19, %r17, 8;
	add.s64 	%rd20, %rd18, %rd19;
	ld.global.u64 	%rd21, [%rd20];
	mul.wide.s32 	%rd22, %r16, 4;
	add.s64 	%rd2, %rd17, %rd22;
	ld.global.u32 	%r3, [%rd2];
	mul.wide.s32 	%rd23, %r2, 4;
	add.s64 	%rd3, %rd2, %rd23;
	ld.global.s32 	%rd24, [%rd3];
	mul.lo.s64 	%rd25, %rd21, %rd24;
	ld.global.u64 	%rd26, [%rd1+8];
	mul.lo.s64 	%rd27, %rd25, %rd26;
	mul.hi.s64 	%rd28, %rd25, %rd26;
	ld.global.u32 	%r18, [%rd1+16];
	sub.s32 	%r19, 64, %r18;
	shl.b64 	%rd29, %rd28, %r19;
	shr.u64 	%rd30, %rd27, %r18;
	or.b64  	%rd31, %rd30, %rd29;
	add.s32 	%r20, %r18, -64;
	shr.s64 	%rd32, %rd28, %r20;
	setp.gt.s32 	%p2, %r18, 63;
	selp.b64 	%rd33, %rd32, %rd31, %p2;
	ld.global.u64 	%rd4, [%rd1];
	mul.lo.s64 	%rd34, %rd4, %rd33;
	sub.s64 	%rd35, %rd25, %rd34;
	setp.lt.s64 	%p3, %rd35, %rd4;
	selp.b64 	%rd36, 0, %rd4, %p3;
	cvt.u32.u64 	%r21, %rd35;
	cvt.u32.u64 	%r22, %rd36;
	sub.s32 	%r4, %r21, %r22;
	add.s32 	%r23, %r3, %r4;
	cvt.s64.s32 	%rd5, %r23;
	or.b64  	%rd37, %rd5, %rd4;
	and.b64  	%rd38, %rd37, -4294967296;
	setp.ne.s64 	%p4, %rd38, 0;
	@%p4 bra 	$L__BB1_3;
	cvt.u32.u64 	%r24, %rd4;
	cvt.u32.u64 	%r25, %rd5;
	rem.u32 	%r26, %r25, %r24;
	cvt.u64.u32 	%rd42, %r26;
	bra.uni 	$L__BB1_4;
$L__BB1_3:
	rem.s64 	%rd42, %rd5, %rd4;
$L__BB1_4:
	st.global.u32 	[%rd2], %rd42;
	sub.s32 	%r27, %r3, %r4;
	cvt.s64.s32 	%rd39, %r27;
	ld.global.u64 	%rd9, [%rd1];
	add.s64 	%rd10, %rd9, %rd39;
	or.b64  	%rd40, %rd10, %rd9;
	and.b64  	%rd41, %rd40, -4294967296;
	setp.ne.s64 	%p5, %rd41, 0;
	@%p5 bra 	$L__BB1_6;
	cvt.u32.u64 	%r28, %rd9;
	cvt.u32.u64 	%r29, %rd10;
	rem.u32 	%r30, %r29, %r28;
	cvt.u64.u32 	%rd43, %r30;
	bra.uni 	$L__BB1_7;
$L__BB1_6:
	rem.s64 	%rd43, %rd10, %rd9;
$L__BB1_7:
	st.global.u32 	[%rd3], %rd43;
$L__BB1_8:
	ret;

}
	// .globl	_Z20pointwise_mul_kernelPiS_S_iP16BarrettReduction
.visible .entry _Z20pointwise_mul_kernelPiS_S_iP16BarrettReduction(
	.param .u64 .ptr .align 1 _Z20pointwise_mul_kernelPiS_S_iP16BarrettReduction_param_0,
	.param .u64 .ptr .align 1 _Z20pointwise_mul_kernelPiS_S_iP16BarrettReduction_param_1,
	.param .u64 .ptr .align 1 _Z20pointwise_mul_kernelPiS_S_iP16BarrettReduction_param_2,
	.param .u32 _Z20pointwise_mul_kernelPiS_S_iP16BarrettReduction_param_3,
	.param .u64 .ptr .align 1 _Z20pointwise_mul_kernelPiS_S_iP16BarrettReduction_param_4
)
{
	.reg .pred 	%p<4>;
	.reg .b32 	%r<11>;
	.reg .b64 	%rd<27>;

	ld.param.u64 	%rd1, [_Z20pointwise_mul_kernelPiS_S_iP16BarrettReduction_param_0];
	ld.param.u64 	%rd2, [_Z20pointwise_mul_kernelPiS_S_iP16BarrettReduction_param_1];
	ld.param.u64 	%rd3, [_Z20pointwise_mul_kernelPiS_S_iP16BarrettReduction_param_2];
	ld.param.u32 	%r2, [_Z20pointwise_mul_kernelPiS_S_iP16BarrettReduction_param_3];
	ld.param.u64 	%rd4, [_Z20pointwise_mul_kernelPiS_S_iP16BarrettReduction_param_4];
	mov.u32 	%r3, %ctaid.x;
	mov.u32 	%r4, %ntid.x;
	mov.u32 	%r5, %tid.x;
	mad.lo.s32 	%r1, %r3, %r4, %r5;
	setp.ge.s32 	%p1, %r1, %r2;
	@%p1 bra 	$L__BB2_2;
	cvta.to.global.u64 	%rd5, %rd3;
	cvta.to.global.u64 	%rd6, %rd4;
	cvta.to.global.u64 	%rd7, %rd1;
	cvta.to.global.u64 	%rd8, %rd2;
	mul.wide.s32 	%rd9, %r1, 4;
	add.s64 	%rd10, %rd7, %rd9;
	ld.global.u32 	%r6, [%rd10];
	add.s64 	%rd11, %rd8, %rd9;
	ld.global.u32 	%r7, [%rd11];
	mul.wide.s32 	%rd12, %r7, %r6;
	ld.global.u64 	%rd13, [%rd6+8];
	mul.lo.s64 	%rd14, %rd12, %rd13;
	mul.hi.s64 	%rd15, %rd12, %rd13;
	ld.global.u32 	%r8, [%rd6+16];
	sub.s32 	%r9, 64, %r8;
	shl.b64 	%rd16, %rd15, %r9;
	shr.u64 	%rd17, %rd14, %r8;
	or.b64  	%rd18, %rd17, %rd16;
	add.s32 	%r10, %r8, -64;
	shr.s64 	%rd19, %rd15, %r10;
	setp.gt.s32 	%p2, %r8, 63;
	selp.b64 	%rd20, %rd19, %rd18, %p2;
	ld.global.u64 	%rd21, [%rd6];
	mul.lo.s64 	%rd22, %rd21, %rd20;
	sub.s64 	%rd23, %rd12, %rd22;
	setp.lt.s64 	%p3, %rd23, %rd21;
	selp.b64 	%rd24, 0, %rd21, %p3;
	sub.s64 	%rd25, %rd23, %rd24;
	add.s64 	%rd26, %rd5, %rd9;
	st.global.u32 	[%rd26], %rd25;
$L__BB2_2:
	ret;

}
	// .globl	_Z18final_scale_kernelPixiP16BarrettReduction
.visible .entry _Z18final_scale_kernelPixiP16BarrettReduction(
	.param .u64 .ptr .align 1 _Z18final_scale_kernelPixiP16BarrettReduction_param_0,
	.param .u64 _Z18final_scale_kernelPixiP16BarrettReduction_param_1,
	.param .u32 _Z18final_scale_kernelPixiP16BarrettReduction_param_2,
	.param .u64 .ptr .align 1 _Z18final_scale_kernelPixiP16BarrettReduction_param_3
)
{
	.reg .pred 	%p<4>;
	.reg .b32 	%r<9>;
	.reg .b64 	%rd<23>;

	ld.param.u64 	%rd1, [_Z18final_scale_kernelPixiP16BarrettReduction_param_0];
	ld.param.u64 	%rd2, [_Z18final_scale_kernelPixiP16BarrettReduction_param_1];
	ld.param.u32 	%r2, [_Z18final_scale_kernelPixiP16BarrettReduction_param_2];
	ld.param.u64 	%rd3, [_Z18final_scale_kernelPixiP16BarrettReduction_param_3];
	mov.u32 	%r3, %ctaid.x;
	mov.u32 	%r4, %ntid.x;
	mov.u32 	%r5, %tid.x;
	mad.lo.s32 	%r1, %r3, %r4, %r5;
	setp.ge.s32 	%p1, %r1, %r2;
	@%p1 bra 	$L__BB3_2;
	cvta.to.global.u64 	%rd4, %rd3;
	cvta.to.global.u64 	%rd5, %rd1;
	mul.wide.s32 	%rd6, %r1, 4;
	add.s64 	%rd7, %rd5, %rd6;
	ld.global.s32 	%rd8, [%rd7];
	mul.lo.s64 	%rd9, %rd2, %rd8;
	ld.global.u64 	%rd10, [%rd4+8];
	mul.lo.s64 	%rd11, %rd9, %rd10;
	mul.hi.s64 	%rd12, %rd9, %rd10;
	ld.global.u32 	%r6, [%rd4+16];
	sub.s32 	%r7, 64, %r6;
	shl.b64 	%rd13, %rd12, %r7;
	shr.u64 	%rd14, %rd11, %r6;
	or.b64  	%rd15, %rd14, %rd13;
	add.s32 	%r8, %r6, -64;
	shr.s64 	%rd16, %rd12, %r8;
	setp.gt.s32 	%p2, %r6, 63;
	selp.b64 	%rd17, %rd16, %rd15, %p2;
	ld.global.u64 	%rd18, [%rd4];
	mul.lo.s64 	%rd19, %rd18, %rd17;
	sub.s64 	%rd20, %rd9, %rd19;
	setp.lt.s64 	%p3, %rd20, %rd18;
	selp.b64 	%rd21, 0, %rd18, %p3;
	sub.s64 	%rd22, %rd20, %rd21;
	st.global.u32 	[%rd7], %rd22;
$L__BB3_2:
	ret;

}


// ===== COMPILED SASS (sm_100) =====

	.target	sm_100

	.elftype	@"ET_EXEC"


//--------------------- .note.nv.tkinfo           --------------------------
	.section	.note.nv.tkinfo,"",@"SHT_NOTE"
	.sectionflags	@"SHF_NOTE_NV_TKINFO"
	.tkinfo
        /*0018*/ 	.word	0x00000002
        /*0030*/ 	.string	""
        /*0030*/ 	.string	"ptxas"
        /*0030*/ 	.string	"Cuda compilation tools, release 13.0, V13.0.88"
        /*0030*/ 	.string	"Build cuda_13.0.r13.0/compiler.36424714_0"
        /*0030*/ 	.string	"-arch sm_100 -m 64 "



//--------------------- .note.nv.cuinfo           --------------------------
	.section	.note.nv.cuinfo,"",@"SHT_NOTE"
	.sectionflags	@"SHF_NOTE_NV_CUINFO"
        /*0018*/ 	.short	0x0002
        /*001a*/ 	.short	0x0064
        /*001c*/ 	.short	0x0082
	.zero		2


//--------------------- .nv.info                  --------------------------
	.section	.nv.info,"",@"SHT_CUDA_INFO"
	.align	4


	//----- nvinfo : EIATTR_REGCOUNT
	.align		4
        /*0000*/ 	.byte	0x04, 0x2f
        /*0002*/ 	.short	(.L_1 - .L_0)
	.align		4
.L_0:
        /*0004*/ 	.word	index@(_Z18bit_reverse_kernelPiS_i)
        /*0008*/ 	.word	0x0000000e


	//----- nvinfo : EIATTR_FRAME_SIZE
	.align		4
.L_1:
        /*000c*/ 	.byte	0x04, 0x11
        /*000e*/ 	.short	(.L_3 - .L_2)
	.align		4
.L_2:
        /*0010*/ 	.word	index@(_Z18bit_reverse_kernelPiS_i)
        /*0014*/ 	.word	0x00000000


	//----- nvinfo : EIATTR_REGCOUNT
	.align		4
.L_3:
        /*0018*/ 	.byte	0x04, 0x2f
        /*001a*/ 	.short	(.L_5 - .L_4)
	.align		4
.L_4:
        /*001c*/ 	.word	index@(_Z20ntt_butterfly_kernelPiiPxiP16BarrettReductioni)
        /*0020*/ 	.word	0x0000001a


	//----- nvinfo : EIATTR_FRAME_SIZE
	.align		4
.L_5:
        /*0024*/ 	.byte	0x04, 0x11
        /*0026*/ 	.short	(.L_7 - .L_6)
	.align		4
.L_6:
        /*0028*/ 	.word	index@($__internal_0_$__cuda_sm20_rem_s64)
        /*002c*/ 	.word	0x00000000


	//----- nvinfo : EIATTR_FRAME_SIZE
	.align		4
.L_7:
        /*0030*/ 	.byte	0x04, 0x11
        /*0032*/ 	.short	(.L_9 - .L_8)
	.align		4
.L_8:
        /*0034*/ 	.word	index@(_Z20ntt_butterfly_kernelPiiPxiP16BarrettReductioni)
        /*0038*/ 	.word	0x00000000


	//----- nvinfo : EIATTR_REGCOUNT
	.align		4
.L_9:
        /*003c*/ 	.byte	0x04, 0x2f
        /*003e*/ 	.short	(.L_11 - .L_10)
	.align		4
.L_10:
        /*0040*/ 	.word	index@(_Z20pointwise_mul_kernelPiS_S_iP16BarrettReduction)
        /*0044*/ 	.word	0x0000001a


	//----- nvinfo : EIATTR_FRAME_SIZE
	.align		4
.L_11:
        /*0048*/ 	.byte	0x04, 0x11
        /*004a*/ 	.short	(.L_13 - .L_12)
	.align		4
.L_12:
        /*004c*/ 	.word	index@(_Z20pointwise_mul_kernelPiS_S_iP16BarrettReduction)
        /*0050*/ 	.word	0x00000000


	//----- nvinfo : EIATTR_REGCOUNT
	.align		4
.L_13:
        /*0054*/ 	.byte	0x04, 0x2f
        /*0056*/ 	.short	(.L_15 - .L_14)
	.align		4
.L_14:
        /*0058*/ 	.word	index@(_Z18final_scale_kernelPixiP16BarrettReduction)
        /*005c*/ 	.word	0x00000014


	//----- nvinfo : EIATTR_FRAME_SIZE
	.align		4
.L_15:
        /*0060*/ 	.byte	0x04, 0x11
        /*0062*/ 	.short	(.L_17 - .L_16)
	.align		4
.L_16:
        /*0064*/ 	.word	index@(_Z18final_scale_kernelPixiP16BarrettReduction)
        /*0068*/ 	.word	0x00000000


	//----- nvinfo : EIATTR_MIN_STACK_SIZE
	.align		4
.L_17:
        /*006c*/ 	.byte	0x04, 0x12
        /*006e*/ 	.short	(.L_19 - .L_18)
	.align		4
.L_18:
        /*0070*/ 	.word	index@(_Z18final_scale_kernelPixiP16BarrettReduction)
        /*0074*/ 	.word	0x00000000


	//----- nvinfo : EIATTR_MIN_STACK_SIZE
	.align		4
.L_19:
        /*0078*/ 	.byte	0x04, 0x12
        /*007a*/ 	.short	(.L_21 - .L_20)
	.align		4
.L_20:
        /*007c*/ 	.word	index@(_Z20pointwise_mul_kernelPiS_S_iP16BarrettReduction)
        /*0080*/ 	.word	0x00000000


	//----- nvinfo : EIATTR_MIN_STACK_SIZE
	.align		4
.L_21:
        /*0084*/ 	.byte	0x04, 0x12
        /*0086*/ 	.short	(.L_23 - .L_22)
	.align		4
.L_22:
        /*0088*/ 	.word	index@(_Z20ntt_butterfly_kernelPiiPxiP16BarrettReductioni)
        /*008c*/ 	.word	0x00000000


	//----- nvinfo : EIATTR_MIN_STACK_SIZE
	.align		4
.L_23:
        /*0090*/ 	.byte	0x04, 0x12
        /*0092*/ 	.short	(.L_25 - .L_24)
	.align		4
.L_24:
        /*0094*/ 	.word	index@(_Z18bit_reverse_kernelPiS_i)
        /*0098*/ 	.word	0x00000000
.L_25:


//--------------------- .nv.compat                --------------------------
	.section	.nv.compat,"",@"SHT_CUDA_COMPAT_INFO"
	.align	4
        /*0000*/ 	.byte	0x02, 0x09, 0x00, 0x00, 0x02, 0x02, 0x01, 0x00, 0x02, 0x05, 0x05, 0x00, 0x03, 0x07, 0x01, 0x01
        /*0010*/ 	.byte	0x02, 0x03, 0x00, 0x00, 0x02, 0x06, 0x01, 0x00, 0x04, 0x0b, 0x08, 0x00, 0x09, 0x00, 0x00, 0x00
        /*0020*/ 	.byte	0x00, 0x00, 0x00, 0x00


//--------------------- .nv.info._Z18final_scale_kernelPixiP16BarrettReduction --------------------------
	.section	.nv.info._Z18final_scale_kernelPixiP16BarrettReduction,"",@"SHT_CUDA_INFO"
	.sectionflags	@""
	.align	4


	//----- nvinfo : EIATTR_CUDA_API_VERSION
	.align		4
        /*0000*/ 	.byte	0x04, 0x37
        /*0002*/ 	.short	(.L_27 - .L_26)
.L_26:
        /*0004*/ 	.word	0x00000082


	//----- nvinfo : EIATTR_KPARAM_INFO
	.align		4
.L_27:
        /*0008*/ 	.byte	0x04, 0x17
        /*000a*/ 	.short	(.L_29 - .L_28)
.L_28:
        /*000c*/ 	.word	0x00000000
        /*0010*/ 	.short	0x0003
        /*0012*/ 	.short	0x0018
        /*0014*/ 	.byte	0x00, 0xf5, 0x21, 0x00


	//----- nvinfo : EIATTR_KPARAM_INFO
	.align		4
.L_29:
        /*0018*/ 	.byte	0x04, 0x17
        /*001a*/ 	.short	(.L_31 - .L_30)
.L_30:
        /*001c*/ 	.word	0x00000000
        /*0020*/ 	.short	0x0002
        /*0022*/ 	.short	0x0010
        /*0024*/ 	.byte	0x00, 0xf0, 0x11, 0x00


	//----- nvinfo : EIATTR_KPARAM_INFO
	.align		4
.L_31:
        /*0028*/ 	.byte	0x04, 0x17
        /*002a*/ 	.short	(.L_33 - .L_32)
.L_32:
        /*002c*/ 	.word	0x00000000
        /*0030*/ 	.short	0x0001
        /*0032*/ 	.short	0x0008
        /*0034*/ 	.byte	0x00, 0xf0, 0x21, 0x00


	//----- nvinfo : EIATTR_KPARAM_INFO
	.align		4
.L_33:
        /*0038*/ 	.byte	0x04, 0x17
        /*003a*/ 	.short	(.L_35 - .L_34)
.L_34:
        /*003c*/ 	.word	0x00000000
        /*0040*/ 	.short	0x0000
        /*0042*/ 	.short	0x0000
        /*0044*/ 	.byte	0x00, 0xf5, 0x21, 0x00


	//----- nvinfo : EIATTR_SPARSE_MMA_MASK
	.align		4
.L_35:
        /*0048*/ 	.byte	0x03, 0x50
        /*004a*/ 	.short	0x0000


	//----- nvinfo : EIATTR_MAXREG_COUNT
	.align		4
        /*004c*/ 	.byte	0x03, 0x1b
        /*004e*/ 	.short	0x00ff


	//----- nvinfo : EIATTR_MERCURY_ISA_VERSION
	.align		4
        /*0050*/ 	.byte	0x03, 0x5f
        /*0052*/ 	.short	0x0101


	//----- nvinfo : EIATTR_VRC_CTA_INIT_COUNT
	.align		4
        /*0054*/ 	.byte	0x02, 0x4a
	.zero		1
	.zero		1


	//----- nvinfo : EIATTR_EXIT_INSTR_OFFSETS
	.align		4
        /*0058*/ 	.byte	0x04, 0x1c
        /*005a*/ 	.short	(.L_37 - .L_36)


	//   ....[0]....
.L_36:
        /*005c*/ 	.word	0x00000070


	//   ....[1]....
        /*0060*/ 	.word	0x000003d0


	//----- nvinfo : EIATTR_CBANK_PARAM_SIZE
	.align		4
.L_37:
        /*0064*/ 	.byte	0x03, 0x19
        /*0066*/ 	.short	0x0020


	//----- nvinfo : EIATTR_PARAM_CBANK
	.align		4
        /*0068*/ 	.byte	0x04, 0x0a
        /*006a*/ 	.short	(.L_39 - .L_38)
	.align		4
.L_38:
        /*006c*/ 	.word	index@(.nv.constant0._Z18final_scale_kernelPixiP16BarrettReduction)
        /*0070*/ 	.short	0x0380
        /*0072*/ 	.short	0x0020


	//----- nvinfo : EIATTR_SW_WAR
	.align		4
.L_39:
        /*0074*/ 	.byte	0x04, 0x36
        /*0076*/ 	.short	(.L_41 - .L_40)
.L_40:
        /*0078*/ 	.word	0x00000008
.L_41:


//--------------------- .nv.info._Z20pointwise_mul_kernelPiS_S_iP16BarrettReduction --------------------------
	.section	.nv.info._Z20pointwise_mul_kernelPiS_S_iP16BarrettReduction,"",@"SHT_CUDA_INFO"
	.sectionflags	@""
	.align	4


	//----- nvinfo : EIATTR_CUDA_API_VERSION
	.align		4
        /*0000*/ 	.byte	0x04, 0x37
        /*0002*/ 	.short	(.L_43 - .L_42)
.L_42:
        /*0004*/ 	.word	0x00000082


	//----- nvinfo : EIATTR_KPARAM_INFO
	.align		4
.L_43:
        /*0008*/ 	.byte	0x04, 0x17
        /*000a*/ 	.short	(.L_45 - .L_44)
.L_44:
        /*000c*/ 	.word	0x00000000
        /*0010*/ 	.short	0x0004
        /*0012*/ 	.short	0x0020
        /*0014*/ 	.byte	0x00, 0xf5, 0x21, 0x00


	//----- nvinfo : EIATTR_KPARAM_INFO
	.align		4
.L_45:
        /*0018*/ 	.byte	0x04, 0x17
        /*001a*/ 	.short	(.L_47 - .L_46)
.L_46:
        /*001c*/ 	.word	0x00000000
        /*0020*/ 	.short	0x0003
        /*0022*/ 	.short	0x0018
        /*0024*/ 	.byte	0x00, 0xf0, 0x11, 0x00


	//----- nvinfo : EIATTR_KPARAM_INFO
	.align		4
.L_47:
        /*0028*/ 	.byte	0x04, 0x17
        /*002a*/ 	.short	(.L_49 - .L_48)
.L_48:
        /*002c*/ 	.word	0x00000000
        /*0030*/ 	.short	0x0002
        /*0032*/ 	.short	0x0010
        /*0034*/ 	.byte	0x00, 0xf5, 0x21, 0x00


	//----- nvinfo : EIATTR_KPARAM_INFO
	.align		4
.L_49:
        /*0038*/ 	.byte	0x04, 0x17
        /*003a*/ 	.short	(.L_51 - .L_50)
.L_50:
        /*003c*/ 	.word	0x00000000
        /*0040*/ 	.short	0x0001
        /*0042*/ 	.short	0x0008
        /*0044*/ 	.byte	0x00, 0xf5, 0x21, 0x00


	//----- nvinfo : EIATTR_KPARAM_INFO
	.align		4
.L_51:
        /*0048*/ 	.byte	0x04, 0x17
        /*004a*/ 	.short	(.L_53 - .L_52)
.L_52:
        /*004c*/ 	.word	0x00000000
        /*0050*/ 	.short	0x0000
        /*0052*/ 	.short	0x0000
        /*0054*/ 	.byte	0x00, 0xf5, 0x21, 0x00


	//----- nvinfo : EIATTR_SPARSE_MMA_MASK
	.align		4
.L_53:
        /*0058*/ 	.byte	0x03, 0x50
        /*005a*/ 	.short	0x0000


	//----- nvinfo : EIATTR_MAXREG_COUNT
	.align		4
        /*005c*/ 	.byte	0x03, 0x1b
        /*005e*/ 	.short	0x00ff


	//----- nvinfo : EIATTR_MERCURY_ISA_VERSION
	.align		4
        /*0060*/ 	.byte	0x03, 0x5f
        /*0062*/ 	.short	0x0101


	//----- nvinfo : EIATTR_VRC_CTA_INIT_COUNT
	.align		4
        /*0064*/ 	.byte	0x02, 0x4a
	.zero		1
	.zero		1


	//----- nvinfo : EIATTR_EXIT_INSTR_OFFSETS
	.align		4
        /*0068*/ 	.byte	0x04, 0x1c
        /*006a*/ 	.short	(.L_55 - .L_54)


	//   ....[0]....
.L_54:
        /*006c*/ 	.word	0x00000070


	//   ....[1]....
        /*0070*/ 	.word	0x000003d0


	//----- nvinfo : EIATTR_CBANK_PARAM_SIZE
	.align		4
.L_55:
        /*0074*/ 	.byte	0x03, 0x19
        /*0076*/ 	.short	0x0028


	//----- nvinfo : EIATTR_PARAM_CBANK
	.align		4
        /*0078*/ 	.byte	0x04, 0x0a
        /*007a*/ 	.short	(.L_57 - .L_56)
	.align		4
.L_56:
        /*007c*/ 	.word	index@(.nv.constant0._Z20pointwise_mul_kernelPiS_S_iP16BarrettReduction)
        /*0080*/ 	.short	0x0380
        /*0082*/ 	.short	0x0028


	//----- nvinfo : EIATTR_SW_WAR
	.align		4
.L_57:
        /*0084*/ 	.byte	0x04, 0x36
        /*0086*/ 	.short	(.L_59 - .L_58)
.L_58:
        /*0088*/ 	.word	0x00000008
.L_59:


//--------------------- .nv.info._Z20ntt_butterfly_kernelPiiPxiP16BarrettReductioni --------------------------
	.section	.nv.info._Z20ntt_butterfly_kernelPiiPxiP16BarrettReductioni,"",@"SHT_CUDA_INFO"
	.sectionflags	@""
	.align	4


	//----- nvinfo : EIATTR_CUDA_API_VERSION
	.align		4
        /*0000*/ 	.byte	0x04, 0x37
        /*0002*/ 	.short	(.L_61 - .L_60)
.L_60:
        /*0004*/ 	.word	0x00000082


	//----- nvinfo : EIATTR_KPARAM_INFO
	.align		4
.L_61:
        /*0008*/ 	.byte	0x04, 0x17
        /*000a*/ 	.short	(.L_63 - .L_62)
.L_62:
        /*000c*/ 	.word	0x00000000
        /*0010*/ 	.short	0x0005
        /*0012*/ 	.short	0x0028
        /*0014*/ 	.byte	0x00, 0xf0, 0x11, 0x00


	//----- nvinfo : EIATTR_KPARAM_INFO
	.align		4
.L_63:
        /*0018*/ 	.byte	0x04, 0x17
        /*001a*/ 	.short	(.L_65 - .L_64)
.L_64:
        /*001c*/ 	.word	0x00000000
        /*0020*/ 	.short	0x0004
        /*0022*/ 	.short	0x0020
        /*0024*/ 	.byte	0x00, 0xf5, 0x21, 0x00


	//----- nvinfo : EIATTR_KPARAM_INFO
	.align		4
.L_65:
        /*0028*/ 	.byte	0x04, 0x17
        /*002a*/ 	.short	(.L_67 - .L_66)
.L_66:
        /*002c*/ 	.word	0x00000000
        /*0030*/ 	.short	0x0003
        /*0032*/ 	.short	0x0018
        /*0034*/ 	.byte	0x00, 0xf0, 0x11, 0x00


	//----- nvinfo : EIATTR_KPARAM_INFO
	.align		4
.L_67:
        /*0038*/ 	.byte	0x04, 0x17
        /*003a*/ 	.short	(.L_69 - .L_68)
.L_68:
        /*003c*/ 	.word	0x00000000
        /*0040*/ 	.short	0x0002
        /*0042*/ 	.short	0x0010
        /*0044*/ 	.byte	0x00, 0xf5, 0x21, 0x00


	//----- nvinfo : EIATTR_KPARAM_INFO
	.align		4
.L_69:
        /*0048*/ 	.byte	0x04, 0x17
        /*004a*/ 	.short	(.L_71 - .L_70)
.L_70:
        /*004c*/ 	.word	0x00000000
        /*0050*/ 	.short	0x0001
        /*0052*/ 	.short	0x0008
        /*0054*/ 	.byte	0x00, 0xf0, 0x11, 0x00


	//----- nvinfo : EIATTR_KPARAM_INFO
	.align		4
.L_71:
        /*0058*/ 	.byte	0x04, 0x17
        /*005a*/ 	.short	(.L_73 - .L_72)
.L_72:
        /*005c*/ 	.word	0x00000000
        /*0060*/ 	.short	0x0000
        /*0062*/ 	.short	0x0000
        /*0064*/ 	.byte	0x00, 0xf5, 0x21, 0x00


	//----- nvinfo : EIATTR_SPARSE_MMA_MASK
	.align		4
.L_73:
        /*0068*/ 	.byte	0x03, 0x50
        /*006a*/ 	.short	0x0000


	//----- nvinfo : EIATTR_MAXREG_COUNT
	.align		4
        /*006c*/ 	.byte	0x03, 0x1b
        /*006e*/ 	.short	0x00ff


	//----- nvinfo : EIATTR_MERCURY_ISA_VERSION
	.align		4
        /*0070*/ 	.byte	0x03, 0x5f
        /*0072*/ 	.short	0x0101


	//----- nvinfo : EIATTR_VRC_CTA_INIT_COUNT
	.align		4
        /*0074*/ 	.byte	0x02, 0x4a
	.zero		1
	.zero		1


	//----- nvinfo : EIATTR_EXIT_INSTR_OFFSETS
	.align		4
        /*0078*/ 	.byte	0x04, 0x1c
        /*007a*/ 	.short	(.L_75 - .L_74)


	//   ....[0]....
.L_74:
        /*007c*/ 	.word	0x00000210


	//   ....[1]....
        /*0080*/ 	.word	0x00000b60


	//----- nvinfo : EIATTR_CRS_STACK_SIZE
	.align		4
.L_75:
        /*0084*/ 	.byte	0x04, 0x1e
        /*0086*/ 	.short	(.L_77 - .L_76)
.L_76:
        /*0088*/ 	.word	0x00000000


	//----- nvinfo : EIATTR_CBANK_PARAM_SIZE
	.align		4
.L_77:
        /*008c*/ 	.byte	0x03, 0x19
        /*008e*/ 	.short	0x002c


	//----- nvinfo : EIATTR_PARAM_CBANK
	.align		4
        /*0090*/ 	.byte	0x04, 0x0a
        /*0092*/ 	.short	(.L_79 - .L_78)
	.align		4
.L_78:
        /*0094*/ 	.word	index@(.nv.constant0._Z20ntt_butterfly_kernelPiiPxiP16BarrettReductioni)
        /*0098*/ 	.short	0x0380
        /*009a*/ 	.short	0x002c


	//----- nvinfo : EIATTR_SW_WAR
	.align		4
.L_79:
        /*009c*/ 	.byte	0x04, 0x36
        /*009e*/ 	.short	(.L_81 - .L_80)
.L_80:
        /*00a0*/ 	.word	0x00000008
.L_81:


//--------------------- .nv.info._Z18bit_reverse_kernelPiS_i --------------------------
	.section	.nv.info._Z18bit_reverse_kernelPiS_i,"",@"SHT_CUDA_INFO"
	.sectionflags	@""
	.align	4


	//----- nvinfo : EIATTR_CUDA_API_VERSION
	.align		4
        /*0000*/ 	.byte	0x04, 0x37
        /*0002*/ 	.short	(.L_83 - .L_82)
.L_82:
        /*0004*/ 	.word	0x00000082


	//----- nvinfo : EIATTR_KPARAM_INFO
	.align		4
.L_83:
        /*0008*/ 	.byte	0x04, 0x17
        /*000a*/ 	.short	(.L_85 - .L_84)
.L_84:
        /*000c*/ 	.word	0x00000000
        /*0010*/ 	.short	0x0002
        /*0012*/ 	.short	0x0010
        /*0014*/ 	.byte	0x00, 0xf0, 0x11, 0x00


	//----- nvinfo : EIATTR_KPARAM_INFO
	.align		4
.L_85:
        /*0018*/ 	.byte	0x04, 0x17
        /*001a*/ 	.short	(.L_87 - .L_86)
.L_86:
        /*001c*/ 	.word	0x00000000
        /*0020*/ 	.short	0x0001
        /*0022*/ 	.short	0x0008
        /*0024*/ 	.byte	0x00, 0xf5, 0x21, 0x00


	//----- nvinfo : EIATTR_KPARAM_INFO
	.align		4
.L_87:
        /*0028*/ 	.byte	0x04, 0x17
        /*002a*/ 	.short	(.L_89 - .L_88)
.L_88:
        /*002c*/ 	.word	0x00000000
        /*0030*/ 	.short	0x0000
        /*0032*/ 	.short	0x0000
        /*0034*/ 	.byte	0x00, 0xf5, 0x21, 0x00


	//----- nvinfo : EIATTR_SPARSE_MMA_MASK
	.align		4
.L_89:
        /*0038*/ 	.byte	0x03, 0x50
        /*003a*/ 	.short	0x0000


	//----- nvinfo : EIATTR_MAXREG_COUNT
	.align		4
        /*003c*/ 	.byte	0x03, 0x1b
        /*003e*/ 	.short	0x00ff


	//----- nvinfo : EIATTR_MERCURY_ISA_VERSION
	.align		4
        /*0040*/ 	.byte	0x03, 0x5f
        /*0042*/ 	.short	0x0101


	//----- nvinfo : EIATTR_VRC_CTA_INIT_COUNT
	.align		4
        /*0044*/ 	.byte	0x02, 0x4a
	.zero		1
	.zero		1


	//----- nvinfo : EIATTR_EXIT_INSTR_OFFSETS
	.align		4
        /*0048*/ 	.byte	0x04, 0x1c
        /*004a*/ 	.short	(.L_91 - .L_90)


	//   ....[0]....
.L_90:
        /*004c*/ 	.word	0x00000070


	//   ....[1]....
        /*0050*/ 	.word	0x000000d0


	//   ....[2]....
        /*0054*/ 	.word	0x00000170


	//----- nvinfo : EIATTR_CBANK_PARAM_SIZE
	.align		4
.L_91:
        /*0058*/ 	.byte	0x03, 0x19
        /*005a*/ 	.short	0x0014


	//----- nvinfo : EIATTR_PARAM_CBANK
	.align		4
        /*005c*/ 	.byte	0x04, 0x0a
        /*005e*/ 	.short	(.L_93 - .L_92)
	.align		4
.L_92:
        /*0060*/ 	.word	index@(.nv.constant0._Z18bit_reverse_kernelPiS_i)
        /*0064*/ 	.short	0x0380
        /*0066*/ 	.short	0x0014


	//----- nvinfo : EIATTR_SW_WAR
	.align		4
.L_93:
        /*0068*/ 	.byte	0x04, 0x36
        /*006a*/ 	.short	(.L_95 - .L_94)
.L_94:
        /*006c*/ 	.word	0x00000008
.L_95:


//--------------------- .nv.callgraph             --------------------------
	.section	.nv.callgraph,"",@"SHT_CUDA_CALLGRAPH"
	.align	4
	.sectionentsize	8
	.align		4
        /*0000*/ 	.word	0x00000000
	.align		4
        /*0004*/ 	.word	0xffffffff
	.align		4
        /*0008*/ 	.word	0x00000000
	.align		4
        /*000c*/ 	.word	0xfffffffe
	.align		4
        /*0010*/ 	.word	0x00000000
	.align		4
        /*0014*/ 	.word	0xfffffffd
	.align		4
        /*0018*/ 	.word	0x00000000
	.align		4
        /*001c*/ 	.word	0xfffffffc


//--------------------- .text._Z18final_scale_kernelPixiP16BarrettReduction --------------------------
	.section	.text._Z18final_scale_kernelPixiP16BarrettReduction,"ax",@progbits
	.align	128
        .global         _Z18final_scale_kernelPixiP16BarrettReduction
        .type           _Z18final_scale_kernelPixiP16BarrettReduction,@function
        .size           _Z18final_scale_kernelPixiP16BarrettReduction,(.L_x_11 - _Z18final_scale_kernelPixiP16BarrettReduction)
        .other          _Z18final_scale_kernelPixiP16BarrettReduction,@"STO_CUDA_ENTRY STV_DEFAULT"
_Z18final_scale_kernelPixiP16BarrettReduction:
.text._Z18final_scale_kernelPixiP16BarrettReduction:
[----:B------:R-:W-:Y:S01]  /*0000*/  LDC R1, c[0x0][0x37c] ;  /* 0x0000df00ff017b82 */ /* 0x000fe20000000800 */
[----:B------:R-:W0:Y:S07]  /*0010*/  S2R R0, SR_TID.X ;  /* 0x0000000000007919 */ /* 0x000e2e0000002100 */
[----:B------:R-:W0:Y:S01]  /*0020*/  S2UR UR4, SR_CTAID.X ;  /* 0x00000000000479c3 */ /* 0x000e220000002500 */
[----:B------:R-:W1:Y:S07]  /*0030*/  LDCU UR5, c[0x0][0x390] ;  /* 0x00007200ff0577ac */ /* 0x000e6e0008000800 */
[----:B------:R-:W0:Y:S02]  /*0040*/  LDC R5, c[0x0][0x360] ;  /* 0x0000d800ff057b82 */ /* 0x000e240000000800 */
[----:B0-----:R-:W-:-:S05]  /*0050*/  IMAD R5, R5, UR4, R0 ;  /* 0x0000000405057c24 */ /* 0x001fca000f8e0200 */
[----:B-1----:R-:W-:-:S13]  /*0060*/  ISETP.GE.AND P0, PT, R5, UR5, PT ;  /* 0x0000000505007c0c */ /* 0x002fda000bf06270 */
[----:B------:R-:W-:Y:S05]  /*0070*/  @P0 EXIT ;  /* 0x000000000000094d */ /* 0x000fea0003800000 */
[----:B------:R-:W0:Y:S01]  /*0080*/  LDC.64 R2, c[0x0][0x380] ;  /* 0x0000e000ff027b82 */ /* 0x000e220000000a00 */
[----:B------:R-:W1:Y:S01]  /*0090*/  LDCU.64 UR4, c[0x0][0x358] ;  /* 0x00006b00ff0477ac */ /* 0x000e620008000a00 */
[----:B------:R-:W2:Y:S06]  /*00a0*/  LDCU.64 UR6, c[0x0][0x388] ;  /* 0x00007100ff0677ac */ /* 0x000eac0008000a00 */
[----:B------:R-:W3:Y:S01]  /*00b0*/  LDC.64 R12, c[0x0][0x398] ;  /* 0x0000e600ff0c7b82 */ /* 0x000ee20000000a00 */
[----:B0-----:R-:W-:-:S05]  /*00c0*/  IMAD.WIDE R2, R5, 0x4, R2 ;  /* 0x0000000405027825 */ /* 0x001fca00078e0202 */
[----:B-1----:R-:W4:Y:S04]  /*00d0*/  LDG.E R8, desc[UR4][R2.64] ;  /* 0x0000000402087981 */ /* 0x002f28000c1e1900 */
[----:B---3--:R-:W3:Y:S04]  /*00e0*/  LDG.E.64 R6, desc[UR4][R12.64+0x8] ;  /* 0x000008040c067981 */ /* 0x008ee8000c1e1b00 */
[----:B------:R-:W5:Y:S04]  /*00f0*/  LDG.E R0, desc[UR4][R12.64+0x10] ;  /* 0x000010040c007981 */ /* 0x000f68000c1e1900 */
[----:B------:R0:W5:Y:S01]  /*0100*/  LDG.E.64 R4, desc[UR4][R12.64] ;  /* 0x000000040c047981 */ /* 0x000162000c1e1b00 */
[----:B----4-:R-:W-:-:S02]  /*0110*/  SHF.R.S32.HI R9, RZ, 0x1f, R8 ;  /* 0x0000001fff097819 */ /* 0x010fc40000011408 */
[----:B---3--:R-:W-:-:S03]  /*0120*/  ISETP.LT.AND P1, PT, R7, RZ, PT ;  /* 0x000000ff0700720c */ /* 0x008fc60003f21270 */
[----:B--2---:R-:W-:-:S04]  /*0130*/  IMAD R9, R9, UR6, RZ ;  /* 0x0000000609097c24 */ /* 0x004fc8000f8e02ff */
[C---:B------:R-:W-:Y:S02]  /*0140*/  IMAD R11, R8.reuse, UR7, R9 ;  /* 0x00000007080b7c24 */ /* 0x040fe4000f8e0209 */
[----:B------:R-:W-:-:S04]  /*0150*/  IMAD.WIDE.U32 R8, R8, UR6, RZ ;  /* 0x0000000608087c25 */ /* 0x000fc8000f8e00ff */
[----:B------:R-:W-:-:S04]  /*0160*/  IMAD.IADD R9, R9, 0x1, R11 ;  /* 0x0000000109097824 */ /* 0x000fc800078e020b */
[----:B------:R-:W-:-:S04]  /*0170*/  IMAD.WIDE.U32 R10, R9, R6, RZ ;  /* 0x00000006090a7225 */ /* 0x000fc800078e00ff */
[----:B------:R-:W-:-:S04]  /*0180*/  IMAD.WIDE.U32 R14, P0, R7, R8, R10 ;  /* 0x00000008070e7225 */ /* 0x000fc8000780000a */
[----:B------:R-:W-:-:S04]  /*0190*/  IMAD.WIDE.U32 R10, R8, R6, RZ ;  /* 0x00000006080a7225 */ /* 0x000fc800078e00ff */
[----:B------:R-:W-:Y:S01]  /*01a0*/  IMAD.X R17, RZ, RZ, RZ, P0 ;  /* 0x000000ffff117224 */ /* 0x000fe200000e06ff */
[----:B------:R-:W-:Y:S01]  /*01b0*/  IADD3 R11, P0, PT, R11, R14, RZ ;  /* 0x0000000e0b0b7210 */ /* 0x000fe20007f1e0ff */
[----:B------:R-:W-:-:S04]  /*01c0*/  IMAD.MOV.U32 R16, RZ, RZ, R15 ;  /* 0x000000ffff107224 */ /* 0x000fc800078e000f */
[----:B0-----:R-:W-:-:S03]  /*01d0*/  IMAD.WIDE.U32.X R12, R7, R9, R16, P0 ;  /* 0x00000009070c7225 */ /* 0x001fc600000e0410 */
[----:B------:R-:W-:-:S04]  /*01e0*/  IADD3 R15, P0, PT, -R8, R12, RZ ;  /* 0x0000000c080f7210 */ /* 0x000fc80007f1e1ff */
[----:B------:R-:W-:Y:S01]  /*01f0*/  SEL R15, R15, R12, P1 ;  /* 0x0000000c0f0f7207 */ /* 0x000fe20000800000 */
[----:B------:R-:W-:Y:S01]  /*0200*/  IMAD.X R12, R13, 0x1, ~R9, P0 ;  /* 0x000000010d0c7824 */ /* 0x000fe200000e0e09 */
[----:B------:R-:W-:Y:S02]  /*0210*/  ISETP.LT.AND P0, PT, R9, RZ, PT ;  /* 0x000000ff0900720c */ /* 0x000fe40003f01270 */
[----:B------:R-:W-:Y:S02]  /*0220*/  IADD3 R6, P2, PT, -R6, R15, RZ ;  /* 0x0000000f06067210 */ /* 0x000fe40007f5e1ff */
[----:B------:R-:W-:Y:S02]  /*0230*/  SEL R17, R12, R13, P1 ;  /* 0x0000000d0c117207 */ /* 0x000fe40000800000 */
[----:B------:R-:W-:Y:S02]  /*0240*/  SEL R13, R6, R15, P0 ;  /* 0x0000000f060d7207 */ /* 0x000fe40000000000 */
[C---:B-----5:R-:W-:Y:S01]  /*0250*/  IADD3 R6, PT, PT, -R0.reuse, 0x40, RZ ;  /* 0x0000004000067810 */ /* 0x060fe20007ffe1ff */
[----:B------:R-:W-:Y:S01]  /*0260*/  IMAD.X R12, R17, 0x1, ~R7, P2 ;  /* 0x00000001110c7824 */ /* 0x000fe200010e0e07 */
[----:B------:R-:W-:-:S02]  /*0270*/  ISETP.GT.AND P1, PT, R0, 0x3f, PT ;  /* 0x0000003f0000780c */ /* 0x000fc40003f24270 */
[--C-:B------:R-:W-:Y:S02]  /*0280*/  SHF.R.U64 R7, R10, R0, R11.reuse ;  /* 0x000000000a077219 */ /* 0x100fe4000000120b */
[----:B------:R-:W-:Y:S02]  /*0290*/  SHF.L.U32 R10, R13, R6, RZ ;  /* 0x000000060d0a7219 */ /* 0x000fe400000006ff */
[----:B------:R-:W-:Y:S01]  /*02a0*/  SHF.R.U32.HI R11, RZ, R0, R11 ;  /* 0x00000000ff0b7219 */ /* 0x000fe2000001160b */
[----:B------:R-:W-:Y:S01]  /*02b0*/  VIADD R0, R0, 0xffffffc0 ;  /* 0xffffffc000007836 */ /* 0x000fe20000000000 */
[----:B------:R-:W-:Y:S02]  /*02c0*/  SEL R15, R12, R17, P0 ;  /* 0x000000110c0f7207 */ /* 0x000fe40000000000 */
[----:B------:R-:W-:Y:S02]  /*02d0*/  LOP3.LUT R7, R7, R10, RZ, 0xfc, !PT ;  /* 0x0000000a07077212 */ /* 0x000fe400078efcff */
[----:B------:R-:W-:-:S02]  /*02e0*/  IADD3 R10, P0, PT, RZ, -R4, RZ ;  /* 0x80000004ff0a7210 */ /* 0x000fc40007f1e0ff */
[C-C-:B------:R-:W-:Y:S02]  /*02f0*/  SHF.L.U64.HI R6, R13.reuse, R6, R15.reuse ;  /* 0x000000060d067219 */ /* 0x140fe4000001020f */
[----:B------:R-:W-:Y:S01]  /*0300*/  @P1 SHF.R.S64 R7, R13, R0, R15 ;  /* 0x000000000d071219 */ /* 0x000fe2000000100f */
[----:B------:R-:W-:Y:S01]  /*0310*/  IMAD.X R12, RZ, RZ, ~R5, P0 ;  /* 0x000000ffff0c7224 */ /* 0x000fe200000e0e05 */
[----:B------:R-:W-:Y:S02]  /*0320*/  LOP3.LUT R6, R11, R6, RZ, 0xfc, !PT ;  /* 0x000000060b067212 */ /* 0x000fe400078efcff */
[----:B------:R-:W-:Y:S01]  /*0330*/  @P1 SHF.R.S32.HI R6, RZ, R0, R15 ;  /* 0x00000000ff061219 */ /* 0x000fe2000001140f */
[----:B------:R-:W-:Y:S02]  /*0340*/  IMAD R11, R12, R7, RZ ;  /* 0x000000070c0b7224 */ /* 0x000fe400078e02ff */
[----:B------:R-:W-:-:S04]  /*0350*/  IMAD.WIDE.U32 R8, R7, R10, R8 ;  /* 0x0000000a07087225 */ /* 0x000fc800078e0008 */
[----:B------:R-:W-:Y:S01]  /*0360*/  IMAD R7, R6, R10, R11 ;  /* 0x0000000a06077224 */ /* 0x000fe200078e020b */
[----:B------:R-:W-:-:S03]  /*0370*/  ISETP.GE.U32.AND P0, PT, R8, R4, PT ;  /* 0x000000040800720c */ /* 0x000fc60003f06070 */
[----:B------:R-:W-:-:S05]  /*0380*/  IMAD.IADD R7, R9, 0x1, R7 ;  /* 0x0000000109077824 */ /* 0x000fca00078e0207 */
[----:B------:R-:W-:-:S04]  /*0390*/  ISETP.GE.AND.EX P0, PT, R7, R5, PT, P0 ;  /* 0x000000050700720c */ /* 0x000fc80003f06300 */
[----:B------:R-:W-:-:S05]  /*03a0*/  SEL R9, R4, RZ, P0 ;  /* 0x000000ff04097207 */ /* 0x000fca0000000000 */
[----:B------:R-:W-:-:S05]  /*03b0*/  IMAD.IADD R9, R8, 0x1, -R9 ;  /* 0x0000000108097824 */ /* 0x000fca00078e0a09 */
[----:B------:R-:W-:Y:S01]  /*03c0*/  STG.E desc[UR4][R2.64], R9 ;  /* 0x0000000902007986 */ /* 0x000fe2000c101904 */
[----:B------:R-:W-:Y:S05]  /*03d0*/  EXIT ;  /* 0x000000000000794d */ /* 0x000fea0003800000 */
.L_x_0:
[----:B------:R-:W-:-:S00]  /*03e0*/  BRA `(.L_x_0) ;  /* 0xfffffffc00fc7947 */ /* 0x000fc0000383ffff */
[----:B------:R-:W-:-:S00]  /*03f0*/  NOP ;  /* 0x0000000000007918 */ /* 0x000fc00000000000 */
        /* <DEDUP_REMOVED lines=8> */
.L_x_11:


//--------------------- .text._Z20pointwise_mul_kernelPiS_S_iP16BarrettReduction --------------------------
	.section	.text._Z20pointwise_mul_kernelPiS_S_iP16BarrettReduction,"ax",@progbits
	.align	128
        .global         _Z20pointwise_mul_kernelPiS_S_iP16BarrettReduction
        .type           _Z20pointwise_mul_kernelPiS_S_iP16BarrettReduction,@function
        .size           _Z20pointwise_mul_kernelPiS_S_iP16BarrettReduction,(.L_x_12 - _Z20pointwise_mul_kernelPiS_S_iP16BarrettReduction)
        .other          _Z20pointwise_mul_kernelPiS_S_iP16BarrettReduction,@"STO_CUDA_ENTRY STV_DEFAULT"
_Z20pointwise_mul_kernelPiS_S_iP16BarrettReduction:
.text._Z20pointwise_mul_kernelPiS_S_iP16BarrettReduction:
        /* <DEDUP_REMOVED lines=9> */
[----:B------:R-:W1:Y:S07]  /*0090*/  LDCU.64 UR4, c[0x0][0x358] ;  /* 0x00006b00ff0477ac */ /* 0x000e6e0008000a00 */
[----:B------:R-:W2:Y:S08]  /*00a0*/  LDC.64 R14, c[0x0][0x388] ;  /* 0x0000e200ff0e7b82 */ /* 0x000eb00000000a00 */
[----:B------:R-:W3:Y:S01]  /*00b0*/  LDC.64 R16, c[0x0][0x3a0] ;  /* 0x0000e800ff107b82 */ /* 0x000ee20000000a00 */
[----:B0-----:R-:W-:-:S05]  /*00c0*/  IMAD.WIDE R12, R0, 0x4, R12 ;  /* 0x00000004000c7825 */ /* 0x001fca00078e020c */
[----:B-1----:R-:W4:Y:S01]  /*00d0*/  LDG.E R4, desc[UR4][R12.64] ;  /* 0x000000040c047981 */ /* 0x002f22000c1e1900 */
[----:B--2---:R-:W-:-:S05]  /*00e0*/  IMAD.WIDE R14, R0, 0x4, R14 ;  /* 0x00000004000e7825 */ /* 0x004fca00078e020e */
[----:B------:R-:W4:Y:S04]  /*00f0*/  LDG.E R5, desc[UR4][R14.64] ;  /* 0x000000040e057981 */ /* 0x000f28000c1e1900 */
[----:B---3--:R-:W2:Y:S04]  /*0100*/  LDG.E.64 R6, desc[UR4][R16.64+0x8] ;  /* 0x0000080410067981 */ /* 0x008ea8000c1e1b00 */
[----:B------:R-:W3:Y:S04]  /*0110*/  LDG.E R8, desc[UR4][R16.64+0x10] ;  /* 0x0000100410087981 */ /* 0x000ee8000c1e1900 */
[----:B------:R-:W5:Y:S01]  /*0120*/  LDG.E.64 R2, desc[UR4][R16.64] ;  /* 0x0000000410027981 */ /* 0x000f62000c1e1b00 */
[----:B----4-:R-:W-:-:S06]  /*0130*/  IMAD.WIDE R4, R5, R4, RZ ;  /* 0x0000000405047225 */ /* 0x010fcc00078e02ff */
[----:B--2---:R-:W-:-:S04]  /*0140*/  IMAD.WIDE.U32 R10, R5, R6, RZ ;  /* 0x00000006050a7225 */ /* 0x004fc800078e00ff */
[----:B------:R-:W-:-:S04]  /*0150*/  IMAD.WIDE.U32 R18, P0, R4, R7, R10 ;  /* 0x0000000704127225 */ /* 0x000fc8000780000a */
[----:B------:R-:W-:-:S04]  /*0160*/  IMAD.WIDE.U32 R10, R4, R6, RZ ;  /* 0x00000006040a7225 */ /* 0x000fc800078e00ff */
[----:B------:R-:W-:Y:S01]  /*0170*/  IMAD.X R21, RZ, RZ, RZ, P0 ;  /* 0x000000ffff157224 */ /* 0x000fe200000e06ff */
[----:B------:R-:W-:Y:S01]  /*0180*/  IADD3 R23, P0, PT, R11, R18, RZ ;  /* 0x000000120b177210 */ /* 0x000fe20007f1e0ff */
[----:B------:R-:W-:-:S04]  /*0190*/  IMAD.MOV.U32 R20, RZ, RZ, R19 ;  /* 0x000000ffff147224 */ /* 0x000fc800078e0013 */
[----:B------:R-:W-:Y:S01]  /*01a0*/  IMAD.WIDE.U32.X R12, R5, R7, R20, P0 ;  /* 0x00000007050c7225 */ /* 0x000fe200000e0414 */
[----:B------:R-:W-:Y:S02]  /*01b0*/  ISETP.LT.AND P1, PT, R7, RZ, PT ;  /* 0x000000ff0700720c */ /* 0x000fe40003f21270 */
[----:B------:R-:W-:-:S04]  /*01c0*/  IADD3 R9, P0, PT, -R4, R12, RZ ;  /* 0x0000000c04097210 */ /* 0x000fc80007f1e1ff */
[----:B------:R-:W-:Y:S01]  /*01d0*/  SEL R11, R9, R12, P1 ;  /* 0x0000000c090b7207 */ /* 0x000fe20000800000 */
[----:B------:R-:W-:Y:S01]  /*01e0*/  IMAD.X R9, R13, 0x1, ~R5, P0 ;  /* 0x000000010d097824 */ /* 0x000fe200000e0e05 */
[----:B------:R-:W-:Y:S02]  /*01f0*/  ISETP.LT.AND P0, PT, R5, RZ, PT ;  /* 0x000000ff0500720c */ /* 0x000fe40003f01270 */
[----:B------:R-:W-:Y:S02]  /*0200*/  IADD3 R6, P2, PT, -R6, R11, RZ ;  /* 0x0000000b06067210 */ /* 0x000fe40007f5e1ff */
[----:B------:R-:W-:Y:S02]  /*0210*/  SEL R13, R9, R13, P1 ;  /* 0x0000000d090d7207 */ /* 0x000fe40000800000 */
[----:B------:R-:W-:Y:S02]  /*0220*/  SEL R11, R6, R11, P0 ;  /* 0x0000000b060b7207 */ /* 0x000fe40000000000 */
[C---:B---3--:R-:W-:Y:S01]  /*0230*/  IADD3 R6, PT, PT, -R8.reuse, 0x40, RZ ;  /* 0x0000004008067810 */ /* 0x048fe20007ffe1ff */
[----:B------:R-:W-:Y:S01]  /*0240*/  IMAD.X R12, R13, 0x1, ~R7, P2 ;  /* 0x000000010d0c7824 */ /* 0x000fe200010e0e07 */
[----:B------:R-:W-:-:S02]  /*0250*/  ISETP.GT.AND P1, PT, R8, 0x3f, PT ;  /* 0x0000003f0800780c */ /* 0x000fc40003f24270 */
[--C-:B------:R-:W-:Y:S02]  /*0260*/  SHF.R.U64 R9, R10, R8, R23.reuse ;  /* 0x000000080a097219 */ /* 0x100fe40000001217 */
[----:B------:R-:W-:Y:S02]  /*0270*/  SHF.L.U32 R10, R11, R6, RZ ;  /* 0x000000060b0a7219 */ /* 0x000fe400000006ff */
[----:B------:R-:W-:Y:S02]  /*0280*/  SEL R13, R12, R13, P0 ;  /* 0x0000000d0c0d7207 */ /* 0x000fe40000000000 */
[----:B------:R-:W-:Y:S02]  /*0290*/  LOP3.LUT R9, R9, R10, RZ, 0xfc, !PT ;  /* 0x0000000a09097212 */ /* 0x000fe400078efcff */
[----:B------:R-:W-:Y:S01]  /*02a0*/  SHF.R.U32.HI R10, RZ, R8, R23 ;  /* 0x00000008ff0a7219 */ /* 0x000fe20000011617 */
[----:B------:R-:W-:Y:S01]  /*02b0*/  VIADD R8, R8, 0xffffffc0 ;  /* 0xffffffc008087836 */ /* 0x000fe20000000000 */
[----:B-----5:R-:W-:-:S02]  /*02c0*/  IADD3 R12, P0, PT, RZ, -R2, RZ ;  /* 0x80000002ff0c7210 */ /* 0x020fc40007f1e0ff */
[C-C-:B------:R-:W-:Y:S02]  /*02d0*/  SHF.L.U64.HI R7, R11.reuse, R6, R13.reuse ;  /* 0x000000060b077219 */ /* 0x140fe4000001020d */
[-C--:B------:R-:W-:Y:S01]  /*02e0*/  @P1 SHF.R.S64 R9, R11, R8.reuse, R13 ;  /* 0x000000080b091219 */ /* 0x080fe2000000100d */
[----:B------:R-:W-:Y:S01]  /*02f0*/  IMAD.X R14, RZ, RZ, ~R3, P0 ;  /* 0x000000ffff0e7224 */ /* 0x000fe200000e0e03 */
[----:B------:R-:W-:Y:S02]  /*0300*/  LOP3.LUT R10, R10, R7, RZ, 0xfc, !PT ;  /* 0x000000070a0a7212 */ /* 0x000fe400078efcff */
[----:B------:R-:W0:Y:S01]  /*0310*/  LDC.64 R6, c[0x0][0x390] ;  /* 0x0000e400ff067b82 */ /* 0x000e220000000a00 */
[----:B------:R-:W-:Y:S01]  /*0320*/  @P1 SHF.R.S32.HI R10, RZ, R8, R13 ;  /* 0x00000008ff0a1219 */ /* 0x000fe2000001140d */
[----:B------:R-:W-:Y:S02]  /*0330*/  IMAD R11, R14, R9, RZ ;  /* 0x000000090e0b7224 */ /* 0x000fe400078e02ff */
[----:B------:R-:W-:-:S04]  /*0340*/  IMAD.WIDE.U32 R4, R9, R12, R4 ;  /* 0x0000000c09047225 */ /* 0x000fc800078e0004 */
[----:B------:R-:W-:Y:S01]  /*0350*/  IMAD R11, R10, R12, R11 ;  /* 0x0000000c0a0b7224 */ /* 0x000fe200078e020b */
[----:B------:R-:W-:-:S03]  /*0360*/  ISETP.GE.U32.AND P0, PT, R4, R2, PT ;  /* 0x000000020400720c */ /* 0x000fc60003f06070 */
[----:B------:R-:W-:-:S05]  /*0370*/  IMAD.IADD R5, R5, 0x1, R11 ;  /* 0x0000000105057824 */ /* 0x000fca00078e020b */
[----:B------:R-:W-:-:S04]  /*0380*/  ISETP.GE.AND.EX P0, PT, R5, R3, PT, P0 ;  /* 0x000000030500720c */ /* 0x000fc80003f06300 */
[----:B------:R-:W-:Y:S01]  /*0390*/  SEL R5, R2, RZ, P0 ;  /* 0x000000ff02057207 */ /* 0x000fe20000000000 */
[----:B0-----:R-:W-:-:S04]  /*03a0*/  IMAD.WIDE R6, R0, 0x4, R6 ;  /* 0x0000000400067825 */ /* 0x001fc800078e0206 */
[----:B------:R-:W-:-:S05]  /*03b0*/  IMAD.IADD R5, R4, 0x1, -R5 ;  /* 0x0000000104057824 */ /* 0x000fca00078e0a05 */
[----:B------:R-:W-:Y:S01]  /*03c0*/  STG.E desc[UR4][R6.64], R5 ;  /* 0x0000000506007986 */ /* 0x000fe2000c101904 */
[----:B------:R-:W-:Y:S05]  /*03d0*/  EXIT ;  /* 0x000000000000794d */ /* 0x000fea0003800000 */
.L_x_1:
        /* <DEDUP_REMOVED lines=10> */
.L_x_12:


//--------------------- .text._Z20ntt_butterfly_kernelPiiPxiP16BarrettReductioni --------------------------
	.section	.text._Z20ntt_butterfly_kernelPiiPxiP16BarrettReductioni,"ax",@progbits
	.align	128
        .global         _Z20ntt_butterfly_kernelPiiPxiP16BarrettReductioni
        .type           _Z20ntt_butterfly_kernelPiiPxiP16BarrettReductioni,@function
        .size           _Z20ntt_butterfly_kernelPiiPxiP16BarrettReductioni,(.L_x_10 - _Z20ntt_butterfly_kernelPiiPxiP16BarrettReductioni)
        .other          _Z20ntt_butterfly_kernelPiiPxiP16BarrettReductioni,@"STO_CUDA_ENTRY STV_DEFAULT"
_Z20ntt_butterfly_kernelPiiPxiP16BarrettReductioni:
.text._Z20ntt_butterfly_kernelPiiPxiP16BarrettReductioni:
[----:B------:R-:W-:Y:S08]  /*0000*/  LDC R1, c[0x0][0x37c] ;  /* 0x0000df00ff017b82 */ /* 0x000ff00000000800 */
[----:B------:R-:W0:Y:S08]  /*0010*/  LDC R0, c[0x0][0x388] ;  /* 0x0000e200ff007b82 */ /* 0x000e300000000800 */
[----:B------:R-:W1:Y:S08]  /*0020*/  LDC R9, c[0x0][0x3a8] ;  /* 0x0000ea00ff097b82 */ /* 0x000e700000000800 */
[----:B------:R-:W2:Y:S01]  /*0030*/  S2UR UR4, SR_CTAID.X ;  /* 0x00000000000479c3 */ /* 0x000ea20000002500 */
[----:B0-----:R-:W-:-:S04]  /*0040*/  IABS R5, R0 ;  /* 0x0000000000057213 */ /* 0x001fc80000000000 */
[----:B------:R-:W0:Y:S08]  /*0050*/  I2F.RP R4, R5 ;  /* 0x0000000500047306 */ /* 0x000e300000209400 */
[----:B0-----:R-:W0:Y:S02]  /*0060*/  MUFU.RCP R4, R4 ;  /* 0x0000000400047308 */ /* 0x001e240000001000 */
[----:B0-----:R-:W-:-:S06]  /*0070*/  VIADD R2, R4, 0xffffffe ;  /* 0x0ffffffe04027836 */ /* 0x001fcc0000000000 */
[----:B------:R0:W3:Y:S02]  /*0080*/  F2I.FTZ.U32.TRUNC.NTZ R3, R2 ;  /* 0x0000000200037305 */ /* 0x0000e4000021f000 */
[----:B0-----:R-:W-:Y:S02]  /*0090*/  IMAD.MOV.U32 R2, RZ, RZ, RZ ;  /* 0x000000ffff027224 */ /* 0x001fe400078e00ff */
[----:B---3--:R-:W-:-:S04]  /*00a0*/  IMAD.MOV R6, RZ, RZ, -R3 ;  /* 0x000000ffff067224 */ /* 0x008fc800078e0a03 */
[----:B------:R-:W-:Y:S01]  /*00b0*/  IMAD R7, R6, R5, RZ ;  /* 0x0000000506077224 */ /* 0x000fe200078e02ff */
[----:B-1----:R-:W-:-:S03]  /*00c0*/  IABS R6, R9 ;  /* 0x0000000900067213 */ /* 0x002fc60000000000 */
[----:B------:R-:W-:Y:S02]  /*00d0*/  IMAD.HI.U32 R3, R3, R7, R2 ;  /* 0x0000000703037227 */ /* 0x000fe400078e0002 */
[----:B------:R-:W2:Y:S04]  /*00e0*/  S2R R7, SR_TID.X ;  /* 0x0000000000077919 */ /* 0x000ea80000002100 */
[----:B------:R-:W-:-:S05]  /*00f0*/  IMAD.HI.U32 R3, R3, R6, RZ ;  /* 0x0000000603037227 */ /* 0x000fca00078e00ff */
[----:B------:R-:W-:-:S05]  /*0100*/  IADD3 R4, PT, PT, -R3, RZ, RZ ;  /* 0x000000ff03047210 */ /* 0x000fca0007ffe1ff */
[C---:B------:R-:W-:Y:S02]  /*0110*/  IMAD R2, R5.reuse, R4, R6 ;  /* 0x0000000405027224 */ /* 0x040fe400078e0206 */
[----:B------:R-:W2:Y:S03]  /*0120*/  LDC R4, c[0x0][0x360] ;  /* 0x0000d800ff047b82 */ /* 0x000ea60000000800 */
[----:B------:R-:W-:-:S13]  /*0130*/  ISETP.GT.U32.AND P1, PT, R5, R2, PT ;  /* 0x000000020500720c */ /* 0x000fda0003f24070 */
[----:B------:R-:W-:Y:S02]  /*0140*/  @!P1 IMAD.IADD R2, R2, 0x1, -R5 ;  /* 0x0000000102029824 */ /* 0x000fe400078e0a05 */
[----:B------:R-:W-:Y:S01]  /*0150*/  @!P1 VIADD R3, R3, 0x1 ;  /* 0x0000000103039836 */ /* 0x000fe20000000000 */
[----:B------:R-:W-:Y:S02]  /*0160*/  ISETP.NE.AND P1, PT, R0, RZ, PT ;  /* 0x000000ff0000720c */ /* 0x000fe40003f25270 */
[----:B------:R-:W-:Y:S02]  /*0170*/  ISETP.GE.U32.AND P0, PT, R2, R5, PT ;  /* 0x000000050200720c */ /* 0x000fe40003f06070 */
[----:B------:R-:W-:Y:S02]  /*0180*/  LOP3.LUT R2, R9, R0, RZ, 0x3c, !PT ;  /* 0x0000000009027212 */ /* 0x000fe400078e3cff */
[----:B------:R-:W-:Y:S02]  /*0190*/  SHF.R.S32.HI R5, RZ, 0x1, R0 ;  /* 0x00000001ff057819 */ /* 0x000fe40000011400 */
[----:B------:R-:W-:Y:S01]  /*01a0*/  ISETP.GE.AND P2, PT, R2, RZ, PT ;  /* 0x000000ff0200720c */ /* 0x000fe20003f46270 */
[----:B--2---:R-:W-:-:S06]  /*01b0*/  IMAD R2, R4, UR4, R7 ;  /* 0x0000000404027c24 */ /* 0x004fcc000f8e0207 */
[----:B------:R-:W-:-:S06]  /*01c0*/  @P0 VIADD R3, R3, 0x1 ;  /* 0x0000000103030836 */ /* 0x000fcc0000000000 */
[----:B------:R-:W-:Y:S02]  /*01d0*/  @!P2 IADD3 R3, PT, PT, -R3, RZ, RZ ;  /* 0x000000ff0303a210 */ /* 0x000fe40007ffe1ff */
[----:B------:R-:W-:-:S05]  /*01e0*/  @!P1 LOP3.LUT R3, RZ, R0, RZ, 0x33, !PT ;  /* 0x00000000ff039212 */ /* 0x000fca00078e33ff */
[----:B------:R-:W-:-:S05]  /*01f0*/  IMAD R3, R5, R3, RZ ;  /* 0x0000000305037224 */ /* 0x000fca00078e02ff */
[----:B------:R-:W-:-:S13]  /*0200*/  ISETP.GE.AND P0, PT, R2, R3, PT ;  /* 0x000000030200720c */ /* 0x000fda0003f06270 */
[----:B------:R-:W-:Y:S05]  /*0210*/  @P0 EXIT ;  /* 0x000000000000094d */ /* 0x000fea0003800000 */
[-C--:B------:R-:W-:Y:S01]  /*0220*/  IABS R4, R5.reuse ;  /* 0x0000000500047213 */ /* 0x080fe20000000000 */
[----:B------:R-:W0:Y:S01]  /*0230*/  LDC.64 R14, c[0x0][0x390] ;  /* 0x0000e400ff0e7b82 */ /* 0x000e220000000a00 */
[----:B------:R-:W-:Y:S01]  /*0240*/  IABS R8, R2 ;  /* 0x0000000200087213 */ /* 0x000fe20000000000 */
[----:B------:R-:W1:Y:S01]  /*0250*/  LDCU UR6, c[0x0][0x398] ;  /* 0x00007300ff0677ac */ /* 0x000e620008000800 */
[----:B------:R-:W2:Y:S01]  /*0260*/  I2F.RP R3, R4 ;  /* 0x0000000400037306 */ /* 0x000ea20000209400 */
[----:B------:R-:W-:Y:S01]  /*0270*/  IABS R10, R5 ;  /* 0x00000005000a7213 */ /* 0x000fe20000000000 */
[----:B------:R-:W3:Y:S03]  /*0280*/  LDCU.64 UR4, c[0x0][0x358] ;  /* 0x00006b00ff0477ac */ /* 0x000ee60008000a00 */
[----:B------:R-:W3:Y:S03]  /*0290*/  LDC.64 R16, c[0x0][0x3a0] ;  /* 0x0000e800ff107b82 */ /* 0x000ee60000000a00 */
[----:B--2---:R-:W2:Y:S02]  /*02a0*/  MUFU.RCP R3, R3 ;  /* 0x0000000300037308 */ /* 0x004ea40000001000 */
[----:B--2---:R-:W-:Y:S01]  /*02b0*/  VIADD R6, R3, 0xffffffe ;  /* 0x0ffffffe03067836 */ /* 0x004fe20000000000 */
[----:B------:R-:W-:-:S02]  /*02c0*/  IADD3 R3, PT, PT, RZ, -R10, RZ ;  /* 0x8000000aff037210 */ /* 0x000fc40007ffe0ff */
[----:B---3--:R-:W2:Y:S03]  /*02d0*/  LDG.E.64 R10, desc[UR4][R16.64] ;  /* 0x00000004100a7981 */ /* 0x008ea6000c1e1b00 */
[----:B------:R3:W4:Y:S02]  /*02e0*/  F2I.FTZ.U32.TRUNC.NTZ R7, R6 ;  /* 0x0000000600077305 */ /* 0x000724000021f000 */
[----:B---3--:R-:W-:Y:S02]  /*02f0*/  IMAD.MOV.U32 R6, RZ, RZ, RZ ;  /* 0x000000ffff067224 */ /* 0x008fe400078e00ff */
[----:B----4-:R-:W-:-:S04]  /*0300*/  IMAD.MOV R9, RZ, RZ, -R7 ;  /* 0x000000ffff097224 */ /* 0x010fc800078e0a07 */
[----:B------:R-:W-:-:S04]  /*0310*/  IMAD R9, R9, R4, RZ ;  /* 0x0000000409097224 */ /* 0x000fc800078e02ff */
[----:B------:R-:W-:-:S06]  /*0320*/  IMAD.HI.U32 R7, R7, R9, R6 ;  /* 0x0000000907077227 */ /* 0x000fcc00078e0006 */
[----:B------:R-:W-:-:S04]  /*0330*/  IMAD.HI.U32 R7, R7, R8, RZ ;  /* 0x0000000807077227 */ /* 0x000fc800078e00ff */
[----:B------:R-:W-:Y:S02]  /*0340*/  IMAD R3, R7, R3, R8 ;  /* 0x0000000307037224 */ /* 0x000fe400078e0208 */
[----:B------:R3:W4:Y:S03]  /*0350*/  LDG.E R8, desc[UR4][R16.64+0x10] ;  /* 0x0000100410087981 */ /* 0x000726000c1e1900 */
[----:B------:R-:W-:-:S13]  /*0360*/  ISETP.GT.U32.AND P1, PT, R4, R3, PT ;  /* 0x000000030400720c */ /* 0x000fda0003f24070 */
[----:B------:R-:W-:Y:S02]  /*0370*/  @!P1 IMAD.IADD R3, R3, 0x1, -R4 ;  /* 0x0000000103039824 */ /* 0x000fe400078e0a04 */
[----:B------:R-:W-:Y:S01]  /*0380*/  @!P1 VIADD R7, R7, 0x1 ;  /* 0x0000000107079836 */ /* 0x000fe20000000000 */
[----:B------:R-:W-:Y:S02]  /*0390*/  ISETP.NE.AND P1, PT, R5, RZ, PT ;  /* 0x000000ff0500720c */ /* 0x000fe40003f25270 */
[----:B------:R-:W-:Y:S02]  /*03a0*/  ISETP.GE.U32.AND P0, PT, R3, R4, PT ;  /* 0x000000040300720c */ /* 0x000fe40003f06070 */
[----:B------:R-:W-:-:S04]  /*03b0*/  LOP3.LUT R3, R2, R5, RZ, 0x3c, !PT ;  /* 0x0000000502037212 */ /* 0x000fc800078e3cff */
[----:B------:R-:W-:-:S07]  /*03c0*/  ISETP.GE.AND P2, PT, R3, RZ, PT ;  /* 0x000000ff0300720c */ /* 0x000fce0003f46270 */
[----:B------:R-:W-:-:S05]  /*03d0*/  @P0 VIADD R7, R7, 0x1 ;  /* 0x0000000107070836 */ /* 0x000fca0000000000 */
[----:B------:R-:W-:Y:S02]  /*03e0*/  MOV R3, R7 ;  /* 0x0000000700037202 */ /* 0x000fe40000000f00 */
[----:B------:R-:W5:Y:S03]  /*03f0*/  LDC.64 R6, c[0x0][0x380] ;  /* 0x0000e000ff067b82 */ /* 0x000f660000000a00 */
[----:B------:R-:W-:Y:S01]  /*0400*/  @!P2 IMAD.MOV R3, RZ, RZ, -R3 ;  /* 0x000000ffff03a224 */ /* 0x000fe200078e0a03 */
[----:B------:R-:W-:-:S05]  /*0410*/  @!P1 LOP3.LUT R3, RZ, R5, RZ, 0x33, !PT ;  /* 0x00000005ff039212 */ /* 0x000fca00078e33ff */
[----:B------:R-:W-:-:S04]  /*0420*/  IMAD.MOV R4, RZ, RZ, -R3 ;  /* 0x000000ffff047224 */ /* 0x000fc800078e0a03 */
[----:B------:R-:W-:-:S04]  /*0430*/  IMAD R4, R5, R4, R2 ;  /* 0x0000000405047224 */ /* 0x000fc800078e0202 */
[----:B------:R-:W-:-:S04]  /*0440*/  IMAD R3, R3, R0, R4 ;  /* 0x0000000003037224 */ /* 0x000fc800078e0204 */
[----:B-----5:R-:W-:-:S04]  /*0450*/  IMAD.WIDE R2, R3, 0x4, R6 ;  /* 0x0000000403027825 */ /* 0x020fc800078e0206 */
[----:B-1----:R-:W-:Y:S01]  /*0460*/  VIADD R7, R4, UR6 ;  /* 0x0000000604077c36 */ /* 0x002fe20008000000 */
[----:B------:R-:W5:Y:S01]  /*0470*/  LDG.E R0, desc[UR4][R2.64] ;  /* 0x0000000402007981 */ /* 0x000f62000c1e1900 */
[----:B------:R-:W-:-:S04]  /*0480*/  IMAD.WIDE R4, R5, 0x4, R2 ;  /* 0x0000000405047825 */ /* 0x000fc800078e0202 */
[----:B0-----:R-:W-:Y:S01]  /*0490*/  IMAD.WIDE R14, R7, 0x8, R14 ;  /* 0x00000008070e7825 */ /* 0x001fe200078e020e */
[----:B------:R-:W3:Y:S04]  /*04a0*/  LDG.E R13, desc[UR4][R4.64] ;  /* 0x00000004040d7981 */ /* 0x000ee8000c1e1900 */
[----:B------:R-:W2:Y:S04]  /*04b0*/  LDG.E.64 R6, desc[UR4][R16.64+0x8] ;  /* 0x0000080410067981 */ /* 0x000ea8000c1e1b00 */
[----:B------:R-:W4:Y:S01]  /*04c0*/  LDG.E.64 R14, desc[UR4][R14.64] ;  /* 0x000000040e0e7981 */ /* 0x000f22000c1e1b00 */
[----:B------:R-:W-:Y:S01]  /*04d0*/  BSSY.RECONVERGENT B0, `(.L_x_2) ;  /* 0x0000046000007945 */ /* 0x000fe20003800200 */
[----:B---3--:R-:W-:Y:S01]  /*04e0*/  SHF.R.S32.HI R9, RZ, 0x1f, R13 ;  /* 0x0000001fff097819 */ /* 0x008fe2000001140d */
[----:B----4-:R-:W-:-:S02]  /*04f0*/  IMAD R18, R15, R13, RZ ;  /* 0x0000000d0f127224 */ /* 0x010fc400078e02ff */
[----:B------:R-:W-:-:S04]  /*0500*/  IMAD.WIDE.U32 R12, R14, R13, RZ ;  /* 0x0000000d0e0c7225 */ /* 0x000fc800078e00ff */
[----:B------:R-:W-:-:S05]  /*0510*/  IMAD R9, R14, R9, R18 ;  /* 0x000000090e097224 */ /* 0x000fca00078e0212 */
[----:B------:R-:W-:-:S05]  /*0520*/  IADD3 R13, PT, PT, R13, R9, RZ ;  /* 0x000000090d0d7210 */ /* 0x000fca0007ffe0ff */
[----:B--2---:R-:W-:-:S04]  /*0530*/  IMAD.WIDE.U32 R18, R13, R6, RZ ;  /* 0x000000060d127225 */ /* 0x004fc800078e00ff */
[----:B------:R-:W-:-:S04]  /*0540*/  IMAD.WIDE.U32 R14, R12, R6, RZ ;  /* 0x000000060c0e7225 */ /* 0x000fc800078e00ff */
[----:B------:R-:W-:-:S04]  /*0550*/  IMAD.WIDE.U32 R18, P0, R7, R12, R18 ;  /* 0x0000000c07127225 */ /* 0x000fc80007800012 */
[----:B------:R-:W-:Y:S01]  /*0560*/  IMAD.X R21, RZ, RZ, RZ, P0 ;  /* 0x000000ffff157224 */ /* 0x000fe200000e06ff */
[----:B------:R-:W-:Y:S01]  /*0570*/  IADD3 R9, P0, PT, R15, R18, RZ ;  /* 0x000000120f097210 */ /* 0x000fe20007f1e0ff */
[----:B------:R-:W-:-:S04]  /*0580*/  IMAD.MOV.U32 R20, RZ, RZ, R19 ;  /* 0x000000ffff147224 */ /* 0x000fc800078e0013 */
[C---:B------:R-:W-:Y:S01]  /*0590*/  IMAD.WIDE.U32.X R16, R7.reuse, R13, R20, P0 ;  /* 0x0000000d07107225 */ /* 0x040fe200000e0414 */
        /* <DEDUP_REMOVED lines=8> */
[----:B------:R-:W-:-:S02]  /*0620*/  IADD3 R15, PT, PT, -R8, 0x40, RZ ;  /* 0x00000040080f7810 */ /* 0x000fc40007ffe1ff */
[----:B------:R-:W-:Y:S02]  /*0630*/  IADD3.X R16, PT, PT, ~R7, R21, RZ, P0, !PT ;  /* 0x0000001507107210 */ /* 0x000fe400007fe5ff */
[----:B------:R-:W-:Y:S02]  /*0640*/  ISETP.GT.AND P0, PT, R8, 0x3f, PT ;  /* 0x0000003f0800780c */ /* 0x000fe40003f04270 */
[----:B------:R-:W-:Y:S02]  /*0650*/  SHF.R.U64 R14, R14, R8, R9 ;  /* 0x000000080e0e7219 */ /* 0x000fe40000001209 */
[----:B------:R-:W-:Y:S02]  /*0660*/  SHF.L.U32 R17, R6, R15, RZ ;  /* 0x0000000f06117219 */ /* 0x000fe400000006ff */
[----:B------:R-:W-:Y:S01]  /*0670*/  SEL R16, R16, R21, P2 ;  /* 0x0000001510107207 */ /* 0x000fe20001000000 */
[----:B------:R-:W-:Y:S01]  /*0680*/  VIADD R7, R8, 0xffffffc0 ;  /* 0xffffffc008077836 */ /* 0x000fe20000000000 */
[----:B------:R-:W-:-:S02]  /*0690*/  LOP3.LUT R17, R14, R17, RZ, 0xfc, !PT ;  /* 0x000000110e117212 */ /* 0x000fc400078efcff */
[C-C-:B------:R-:W-:Y:S02]  /*06a0*/  SHF.L.U64.HI R14, R6.reuse, R15, R16.reuse ;  /* 0x0000000f060e7219 */ /* 0x140fe40000010210 */
[----:B------:R-:W-:Y:S02]  /*06b0*/  IADD3 R15, P1, PT, RZ, -R10, RZ ;  /* 0x8000000aff0f7210 */ /* 0x000fe40007f3e0ff */
[----:B------:R-:W-:Y:S02]  /*06c0*/  SHF.R.U32.HI R9, RZ, R8, R9 ;  /* 0x00000008ff097219 */ /* 0x000fe40000011609 */
[-CC-:B------:R-:W-:Y:S01]  /*06d0*/  @P0 SHF.R.S64 R17, R6, R7.reuse, R16.reuse ;  /* 0x0000000706110219 */ /* 0x180fe20000001010 */
[----:B------:R-:W-:Y:S01]  /*06e0*/  IMAD.X R6, RZ, RZ, ~R11, P1 ;  /* 0x000000ffff067224 */ /* 0x000fe200008e0e0b */
[----:B------:R-:W-:Y:S02]  /*06f0*/  LOP3.LUT R8, R9, R14, RZ, 0xfc, !PT ;  /* 0x0000000e09087212 */ /* 0x000fe400078efcff */
[----:B------:R-:W-:Y:S01]  /*0700*/  @P0 SHF.R.S32.HI R8, RZ, R7, R16 ;  /* 0x00000007ff080219 */ /* 0x000fe20000011410 */
[----:B------:R-:W-:-:S02]  /*0710*/  IMAD R7, R6, R17, RZ ;  /* 0x0000001106077224 */ /* 0x000fc400078e02ff */
[----:B------:R-:W-:-:S04]  /*0720*/  IMAD.WIDE.U32 R12, R17, R15, R12 ;  /* 0x0000000f110c7225 */ /* 0x000fc800078e000c */
[----:B------:R-:W-:Y:S01]  /*0730*/  IMAD R7, R8, R15, R7 ;  /* 0x0000000f08077224 */ /* 0x000fe200078e0207 */
[----:B------:R-:W-:-:S03]  /*0740*/  ISETP.GE.U32.AND P0, PT, R12, R10, PT ;  /* 0x0000000a0c00720c */ /* 0x000fc60003f06070 */
[----:B------:R-:W-:-:S05]  /*0750*/  IMAD.IADD R6, R13, 0x1, R7 ;  /* 0x000000010d067824 */ /* 0x000fca00078e0207 */
[----:B------:R-:W-:-:S04]  /*0760*/  ISETP.GE.AND.EX P0, PT, R6, R11, PT, P0 ;  /* 0x0000000b0600720c */ /* 0x000fc80003f06300 */
[----:B------:R-:W-:-:S04]  /*0770*/  SEL R9, R10, RZ, P0 ;  /* 0x000000ff0a097207 */ /* 0x000fc80000000000 */
[----:B------:R-:W-:-:S05]  /*0780*/  IADD3 R9, PT, PT, -R9, R12, RZ ;  /* 0x0000000c09097210 */ /* 0x000fca0007ffe1ff */
[----:B-----5:R-:W-:-:S05]  /*0790*/  IMAD.IADD R15, R0, 0x1, R9 ;  /* 0x00000001000f7824 */ /* 0x020fca00078e0209 */
[----:B------:R-:W-:-:S04]  /*07a0*/  SHF.R.S32.HI R14, RZ, 0x1f, R15 ;  /* 0x0000001fff0e7819 */ /* 0x000fc8000001140f */
[----:B------:R-:W-:-:S04]  /*07b0*/  LOP3.LUT R6, R14, R11, RZ, 0xfc, !PT ;  /* 0x0000000b0e067212 */ /* 0x000fc800078efcff */
[----:B------:R-:W-:-:S13]  /*07c0*/  ISETP.NE.U32.AND P0, PT, R6, RZ, PT ;  /* 0x000000ff0600720c */ /* 0x000fda0003f05070 */
[----:B------:R-:W-:Y:S05]  /*07d0*/  @P0 BRA `(.L_x_3) ;  /* 0x0000000000480947 */ /* 0x000fea0003800000 */
[----:B------:R-:W0:Y:S01]  /*07e0*/  I2F.U32.RP R8, R10 ;  /* 0x0000000a00087306 */ /* 0x000e220000209000 */
[----:B------:R-:W-:Y:S01]  /*07f0*/  IMAD.MOV R11, RZ, RZ, -R10 ;  /* 0x000000ffff0b7224 */ /* 0x000fe200078e0a0a */
[----:B------:R-:W-:-:S06]  /*0800*/  ISETP.NE.U32.AND P1, PT, R10, RZ, PT ;  /* 0x000000ff0a00720c */ /* 0x000fcc0003f25070 */
[----:B0-----:R-:W0:Y:S02]  /*0810*/  MUFU.RCP R8, R8 ;  /* 0x0000000800087308 */ /* 0x001e240000001000 */
[----:B0-----:R-:W-:-:S06]  /*0820*/  VIADD R6, R8, 0xffffffe ;  /* 0x0ffffffe08067836 */ /* 0x001fcc0000000000 */
[----:B------:R0:W1:Y:S02]  /*0830*/  F2I.FTZ.U32.TRUNC.NTZ R7, R6 ;  /* 0x0000000600077305 */ /* 0x000064000021f000 */
[----:B0-----:R-:W-:Y:S02]  /*0840*/  HFMA2 R6, -RZ, RZ, 0, 0 ;  /* 0x00000000ff067431 */ /* 0x001fe400000001ff */
[----:B-1----:R-:W-:-:S04]  /*0850*/  IMAD R11, R11, R7, RZ ;  /* 0x000000070b0b7224 */ /* 0x002fc800078e02ff */
[----:B------:R-:W-:-:S06]  /*0860*/  IMAD.HI.U32 R7, R7, R11, R6 ;  /* 0x0000000b07077227 */ /* 0x000fcc00078e0006 */
[----:B------:R-:W-:-:S04]  /*0870*/  IMAD.HI.U32 R7, R7, R15, RZ ;  /* 0x0000000f07077227 */ /* 0x000fc800078e00ff */
[----:B------:R-:W-:-:S04]  /*0880*/  IMAD.MOV R7, RZ, RZ, -R7 ;  /* 0x000000ffff077224 */ /* 0x000fc800078e0a07 */
[----:B------:R-:W-:-:S05]  /*0890*/  IMAD R7, R10, R7, R15 ;  /* 0x000000070a077224 */ /* 0x000fca00078e020f */
[----:B------:R-:W-:-:S13]  /*08a0*/  ISETP.GE.U32.AND P0, PT, R7, R10, PT ;  /* 0x0000000a0700720c */ /* 0x000fda0003f06070 */
[----:B------:R-:W-:-:S05]  /*08b0*/  @P0 IMAD.IADD R7, R7, 0x1, -R10 ;  /* 0x0000000107070824 */ /* 0x000fca00078e0a0a */
[----:B------:R-:W-:-:S13]  /*08c0*/  ISETP.GE.U32.AND P0, PT, R7, R10, PT ;  /* 0x0000000a0700720c */ /* 0x000fda0003f06070 */
[----:B------:R-:W-:Y:S01]  /*08d0*/  @P0 IMAD.IADD R7, R7, 0x1, -R10 ;  /* 0x0000000107070824 */ /* 0x000fe200078e0a0a */
[----:B------:R-:W-:Y:S01]  /*08e0*/  @!P1 LOP3.LUT R7, RZ, R10, RZ, 0x33, !PT ;  /* 0x0000000aff079212 */ /* 0x000fe200078e33ff */
[----:B------:R-:W-:Y:S06]  /*08f0*/  BRA `(.L_x_4) ;  /* 0x00000000000c7947 */ /* 0x000fec0003800000 */
.L_x_3:
[----:B------:R-:W-:Y:S02]  /*0900*/  MOV R8, R10 ;  /* 0x0000000a00087202 */ /* 0x000fe40000000f00 */
[----:B------:R-:W-:-:S07]  /*0910*/  MOV R10, 0x930 ;  /* 0x00000930000a7802 */ /* 0x000fce0000000f00 */
[----:B------:R-:W-:Y:S05]  /*0920*/  CALL.REL.NOINC `($__internal_0_$__cuda_sm20_rem_s64) ;  /* 0x0000000000907944 */ /* 0x000fea0003c00000 */
.L_x_4:
[----:B------:R-:W-:Y:S05]  /*0930*/  BSYNC.RECONVERGENT B0 ;  /* 0x0000000000007941 */ /* 0x000fea0003800200 */
.L_x_2:
[----:B------:R-:W0:Y:S01]  /*0940*/  LDC.64 R10, c[0x0][0x3a0] ;  /* 0x0000e800ff0a7b82 */ /* 0x000e220000000a00 */
[----:B------:R1:W-:Y:S04]  /*0950*/  STG.E desc[UR4][R2.64], R7 ;  /* 0x0000000702007986 */ /* 0x0003e8000c101904 */
[----:B0-----:R-:W2:Y:S01]  /*0960*/  LDG.E.64 R10, desc[UR4][R10.64] ;  /* 0x000000040a0a7981 */ /* 0x001ea2000c1e1b00 */
[----:B------:R-:W-:Y:S01]  /*0970*/  IMAD.IADD R0, R0, 0x1, -R9 ;  /* 0x0000000100007824 */ /* 0x000fe200078e0a09 */
[----:B------:R-:W-:Y:S04]  /*0980*/  BSSY.RECONVERGENT B0, `(.L_x_5) ;  /* 0x000001c000007945 */ /* 0x000fe80003800200 */
[----:B--2---:R-:W-:-:S04]  /*0990*/  IADD3 R15, P0, PT, R0, R10, RZ ;  /* 0x0000000a000f7210 */ /* 0x004fc80007f1e0ff */
[----:B------:R-:W-:-:S04]  /*09a0*/  LEA.HI.X.SX32 R14, R0, R11, 0x1, P0 ;  /* 0x0000000b000e7211 */ /* 0x000fc800000f0eff */
[----:B------:R-:W-:-:S04]  /*09b0*/  LOP3.LUT R0, R14, R11, RZ, 0xfc, !PT ;  /* 0x0000000b0e007212 */ /* 0x000fc800078efcff */
[----:B------:R-:W-:-:S13]  /*09c0*/  ISETP.NE.U32.AND P0, PT, R0, RZ, PT ;  /* 0x000000ff0000720c */ /* 0x000fda0003f05070 */
[----:B-1----:R-:W-:Y:S05]  /*09d0*/  @P0 BRA `(.L_x_6) ;  /* 0x0000000000480947 */ /* 0x002fea0003800000 */
        /* <DEDUP_REMOVED lines=18> */
.L_x_6:
[----:B------:R-:W-:Y:S02]  /*0b00*/  MOV R8, R10 ;  /* 0x0000000a00087202 */ /* 0x000fe40000000f00 */
[----:B------:R-:W-:-:S07]  /*0b10*/  MOV R10, 0xb30 ;  /* 0x00000b30000a7802 */ /* 0x000fce0000000f00 */
[----:B------:R-:W-:Y:S05]  /*0b20*/  CALL.REL.NOINC `($__internal_0_$__cuda_sm20_rem_s64) ;  /* 0x0000000000107944 */ /* 0x000fea0003c00000 */
[----:B------:R-:W-:-:S07]  /*0b30*/  IMAD.MOV.U32 R3, RZ, RZ, R7 ;  /* 0x000000ffff037224 */ /* 0x000fce00078e0007 */
.L_x_7:
[----:B------:R-:W-:Y:S05]  /*0b40*/  BSYNC.RECONVERGENT B0 ;  /* 0x0000000000007941 */ /* 0x000fea0003800200 */
.L_x_5:
[----:B------:R-:W-:Y:S01]  /*0b50*/  STG.E desc[UR4][R4.64], R3 ;  /* 0x0000000304007986 */ /* 0x000fe2000c101904 */
[----:B------:R-:W-:Y:S05]  /*0b60*/  EXIT ;  /* 0x000000000000794d */ /* 0x000fea0003800000 */
        .weak           $__internal_0_$__cuda_sm20_rem_s64
        .type           $__internal_0_$__cuda_sm20_rem_s64,@function
        .size           $__internal_0_$__cuda_sm20_rem_s64,(.L_x_10 - $__internal_0_$__cuda_sm20_rem_s64)
$__internal_0_$__cuda_sm20_rem_s64:
[----:B------:R-:W-:Y:S02]  /*0b70*/  IADD3 R7, P1, PT, RZ, -R8, RZ ;  /* 0x80000008ff077210 */ /* 0x000fe40007f3e0ff */
[----:B------:R-:W-:-:S03]  /*0b80*/  ISETP.GE.AND P0, PT, R11, RZ, PT ;  /* 0x000000ff0b00720c */ /* 0x000fc60003f06270 */
[----:B------:R-:W-:Y:S01]  /*0b90*/  IMAD.X R12, RZ, RZ, ~R11, P1 ;  /* 0x000000ffff0c7224 */ /* 0x000fe200008e0e0b */
[----:B------:R-:W-:-:S04]  /*0ba0*/  SEL R6, R7, R8, !P0 ;  /* 0x0000000807067207 */ /* 0x000fc80004000000 */
[----:B------:R-:W-:-:S04]  /*0bb0*/  SEL R7, R12, R11, !P0 ;  /* 0x0000000b0c077207 */ /* 0x000fc80004000000 */
[----:B------:R-:W0:Y:S08]  /*0bc0*/  I2F.U64.RP R18, R6 ;  /* 0x0000000600127312 */ /* 0x000e300000309000 */
[----:B0-----:R-:W0:Y:S02]  /*0bd0*/  MUFU.RCP R18, R18 ;  /* 0x0000001200127308 */ /* 0x001e240000001000 */
[----:B0-----:R-:W-:-:S06]  /*0be0*/  VIADD R12, R18, 0x1ffffffe ;  /* 0x1ffffffe120c7836 */ /* 0x001fcc0000000000 */
[----:B------:R-:W0:Y:S02]  /*0bf0*/  F2I.U64.TRUNC R12, R12 ;  /* 0x0000000c000c7311 */ /* 0x000e24000020d800 */
[----:B0-----:R-:W-:-:S04]  /*0c00*/  IMAD.WIDE.U32 R16, R12, R6, RZ ;  /* 0x000000060c107225 */ /* 0x001fc800078e00ff */
[----:B------:R-:W-:Y:S01]  /*0c10*/  IMAD R17, R12, R7, R17 ;  /* 0x000000070c117224 */ /* 0x000fe200078e0211 */
[----:B------:R-:W-:-:S03]  /*0c20*/  IADD3 R19, P0, PT, RZ, -R16, RZ ;  /* 0x80000010ff137210 */ /* 0x000fc60007f1e0ff */
[----:B------:R-:W-:Y:S02]  /*0c30*/  IMAD R17, R13, R6, R17 ;  /* 0x000000060d117224 */ /* 0x000fe400078e0211 */
[----:B------:R-:W-:-:S03]  /*0c40*/  IMAD.HI.U32 R16, R12, R19, RZ ;  /* 0x000000130c107227 */ /* 0x000fc600078e00ff */
[----:B------:R-:W-:Y:S01]  /*0c50*/  IADD3.X R21, PT, PT, RZ, ~R17, RZ, P0, !PT ;  /* 0x80000011ff157210 */ /* 0x000fe200007fe4ff */
[----:B------:R-:W-:-:S04]  /*0c60*/  IMAD.MOV.U32 R17, RZ, RZ, R12 ;  /* 0x000000ffff117224 */ /* 0x000fc800078e000c */
[----:B------:R-:W-:-:S04]  /*0c70*/  IMAD.WIDE.U32 R16, P0, R12, R21, R16 ;  /* 0x000000150c107225 */ /* 0x000fc80007800010 */
[C---:B------:R-:W-:Y:S02]  /*0c80*/  IMAD R23, R13.reuse, R21, RZ ;  /* 0x000000150d177224 */ /* 0x040fe400078e02ff */
[----:B------:R-:W-:-:S04]  /*0c90*/  IMAD.HI.U32 R16, P1, R13, R19, R16 ;  /* 0x000000130d107227 */ /* 0x000fc80007820010 */
[----:B------:R-:W-:Y:S01]  /*0ca0*/  IMAD.HI.U32 R19, R13, R21, RZ ;  /* 0x000000150d137227 */ /* 0x000fe200078e00ff */
[----:B------:R-:W-:-:S03]  /*0cb0*/  IADD3 R17, P2, PT, R23, R16, RZ ;  /* 0x0000001017117210 */ /* 0x000fc60007f5e0ff */
[----:B------:R-:W-:Y:S02]  /*0cc0*/  IMAD.X R19, R19, 0x1, R13, P0 ;  /* 0x0000000113137824 */ /* 0x000fe400000e060d */
[----:B------:R-:W-:-:S03]  /*0cd0*/  IMAD.WIDE.U32 R12, R17, R6, RZ ;  /* 0x00000006110c7225 */ /* 0x000fc600078e00ff */
[----:B------:R-:W-:Y:S01]  /*0ce0*/  IADD3.X R19, PT, PT, RZ, RZ, R19, P2, P1 ;  /* 0x000000ffff137210 */ /* 0x000fe200017e2413 */
[----:B------:R-:W-:Y:S01]  /*0cf0*/  IMAD R13, R17, R7, R13 ;  /* 0x00000007110d7224 */ /* 0x000fe200078e020d */
[----:B------:R-:W-:Y:S02]  /*0d00*/  IADD3 R21, P0, PT, RZ, -R12, RZ ;  /* 0x8000000cff157210 */ /* 0x000fe40007f1e0ff */
[----:B------:R-:W-:Y:S01]  /*0d10*/  ISETP.GE.AND P1, PT, R14, RZ, PT ;  /* 0x000000ff0e00720c */ /* 0x000fe20003f26270 */
[----:B------:R-:W-:Y:S01]  /*0d20*/  IMAD R13, R19, R6, R13 ;  /* 0x00000006130d7224 */ /* 0x000fe200078e020d */
[----:B------:R-:W-:Y:S01]  /*0d30*/  IADD3 R12, P4, PT, RZ, -R15, RZ ;  /* 0x8000000fff0c7210 */ /* 0x000fe20007f9e0ff */
[----:B------:R-:W-:-:S03]  /*0d40*/  IMAD.HI.U32 R16, R17, R21, RZ ;  /* 0x0000001511107227 */ /* 0x000fc600078e00ff */
[----:B------:R-:W-:Y:S02]  /*0d50*/  IADD3.X R18, PT, PT, RZ, ~R13, RZ, P0, !PT ;  /* 0x8000000dff127210 */ /* 0x000fe400007fe4ff */
[----:B------:R-:W-:-:S03]  /*0d60*/  SEL R15, R12, R15, !P1 ;  /* 0x0000000f0c0f7207 */ /* 0x000fc60004800000 */
[----:B------:R-:W-:-:S04]  /*0d70*/  IMAD.WIDE.U32 R16, P0, R17, R18, R16 ;  /* 0x0000001211107225 */ /* 0x000fc80007800010 */
[C---:B------:R-:W-:Y:S02]  /*0d80*/  IMAD R13, R19.reuse, R18, RZ ;  /* 0x00000012130d7224 */ /* 0x040fe400078e02ff */
[----:B------:R-:W-:-:S04]  /*0d90*/  IMAD.HI.U32 R16, P2, R19, R21, R16 ;  /* 0x0000001513107227 */ /* 0x000fc80007840010 */
[----:B------:R-:W-:Y:S01]  /*0da0*/  IMAD.X R17, RZ, RZ, ~R14, P4 ;  /* 0x000000ffff117224 */ /* 0x000fe200020e0e0e */
[----:B------:R-:W-:Y:S01]  /*0db0*/  IADD3 R16, P3, PT, R13, R16, RZ ;  /* 0x000000100d107210 */ /* 0x000fe20007f7e0ff */
[----:B------:R-:W-:Y:S02]  /*0dc0*/  HFMA2 R13, -RZ, RZ, 0, 0 ;  /* 0x00000000ff0d7431 */ /* 0x000fe400000001ff */
[----:B------:R-:W-:Y:S01]  /*0dd0*/  IMAD.HI.U32 R18, R19, R18, RZ ;  /* 0x0000001213127227 */ /* 0x000fe200078e00ff */
[----:B------:R-:W-:-:S03]  /*0de0*/  SEL R17, R17, R14, !P1 ;  /* 0x0000000e11117207 */ /* 0x000fc60004800000 */
[----:B------:R-:W-:-:S04]  /*0df0*/  IMAD.HI.U32 R12, R16, R15, RZ ;  /* 0x0000000f100c7227 */ /* 0x000fc800078e00ff */
[----:B------:R-:W-:Y:S02]  /*0e00*/  IMAD.X R19, R18, 0x1, R19, P0 ;  /* 0x0000000112137824 */ /* 0x000fe400000e0613 */
[----:B------:R-:W-:-:S03]  /*0e10*/  IMAD.WIDE.U32 R12, R16, R17, R12 ;  /* 0x00000011100c7225 */ /* 0x000fc600078e000c */
[----:B------:R-:W-:-:S05]  /*0e20*/  IADD3.X R14, PT, PT, RZ, RZ, R19, P3, P2 ;  /* 0x000000ffff0e7210 */ /* 0x000fca0001fe4413 */
[C---:B------:R-:W-:Y:S02]  /*0e30*/  IMAD R19, R14.reuse, R17, RZ ;  /* 0x000000110e137224 */ /* 0x040fe400078e02ff */
[----:B------:R-:W-:-:S04]  /*0e40*/  IMAD.HI.U32 R12, P0, R14, R15, R12 ;  /* 0x0000000f0e0c7227 */ /* 0x000fc8000780000c */
[----:B------:R-:W-:Y:S01]  /*0e50*/  IMAD.HI.U32 R14, R14, R17, RZ ;  /* 0x000000110e0e7227 */ /* 0x000fe200078e00ff */
[----:B------:R-:W-:-:S03]  /*0e60*/  IADD3 R19, P2, PT, R19, R12, RZ ;  /* 0x0000000c13137210 */ /* 0x000fc60007f5e0ff */
[----:B------:R-:W-:Y:S02]  /*0e70*/  IMAD.X R14, RZ, RZ, R14, P0 ;  /* 0x000000ffff0e7224 */ /* 0x000fe400000e060e */
[----:B------:R-:W-:-:S04]  /*0e80*/  IMAD.WIDE.U32 R12, R19, R6, RZ ;  /* 0x00000006130c7225 */ /* 0x000fc800078e00ff */
[----:B------:R-:W-:Y:S01]  /*0e90*/  IMAD.X R21, RZ, RZ, R14, P2 ;  /* 0x000000ffff157224 */ /* 0x000fe200010e060e */
[----:B------:R-:W-:Y:S01]  /*0ea0*/  IADD3 R23, P2, PT, -R12, R15, RZ ;  /* 0x0000000f0c177210 */ /* 0x000fe20007f5e1ff */
[----:B------:R-:W-:-:S03]  /*0eb0*/  IMAD R19, R19, R7, R13 ;  /* 0x0000000713137224 */ /* 0x000fc600078e020d */
[-C--:B------:R-:W-:Y:S01]  /*0ec0*/  ISETP.GE.U32.AND P0, PT, R23, R6.reuse, PT ;  /* 0x000000061700720c */ /* 0x080fe20003f06070 */
[----:B------:R-:W-:-:S05]  /*0ed0*/  IMAD R12, R21, R6, R19 ;  /* 0x00000006150c7224 */ /* 0x000fca00078e0213 */
[----:B------:R-:W-:Y:S02]  /*0ee0*/  IADD3.X R17, PT, PT, ~R12, R17, RZ, P2, !PT ;  /* 0x000000110c117210 */ /* 0x000fe400017fe5ff */
[----:B------:R-:W-:Y:S02]  /*0ef0*/  IADD3 R13, P2, PT, R23, -R6, RZ ;  /* 0x80000006170d7210 */ /* 0x000fe40007f5e0ff */
[----:B------:R-:W-:-:S03]  /*0f00*/  ISETP.GE.U32.AND.EX P0, PT, R17, R7, PT, P0 ;  /* 0x000000071100720c */ /* 0x000fc60003f06100 */
[----:B------:R-:W-:Y:S01]  /*0f10*/  IMAD.X R15, R17, 0x1, ~R7, P2 ;  /* 0x00000001110f7824 */ /* 0x000fe200010e0e07 */
[----:B------:R-:W-:-:S04]  /*0f20*/  SEL R13, R13, R23, P0 ;  /* 0x000000170d0d7207 */ /* 0x000fc80000000000 */
[----:B------:R-:W-:Y:S02]  /*0f30*/  SEL R15, R15, R17, P0 ;  /* 0x000000110f0f7207 */ /* 0x000fe40000000000 */
[C---:B------:R-:W-:Y:S01]  /*0f40*/  ISETP.GE.U32.AND P0, PT, R13.reuse, R6, PT ;  /* 0x000000060d00720c */ /* 0x040fe20003f06070 */
[----:B------:R-:W-:-:S03]  /*0f50*/  IMAD.IADD R6, R13, 0x1, -R6 ;  /* 0x000000010d067824 */ /* 0x000fc600078e0a06 */
[----:B------:R-:W-:-:S04]  /*0f60*/  ISETP.GE.U32.AND.EX P0, PT, R15, R7, PT, P0 ;  /* 0x000000070f00720c */ /* 0x000fc80003f06100 */
[----:B------:R-:W-:Y:S02]  /*0f70*/  SEL R7, R6, R13, P0 ;  /* 0x0000000d06077207 */ /* 0x000fe40000000000 */
[----:B------:R-:W-:Y:S02]  /*0f80*/  ISETP.NE.U32.AND P0, PT, R8, RZ, PT ;  /* 0x000000ff0800720c */ /* 0x000fe40003f05070 */
[-C--:B------:R-:W-:Y:S02]  /*0f90*/  IADD3 R6, PT, PT, RZ, -R7.reuse, RZ ;  /* 0x80000007ff067210 */ /* 0x080fe40007ffe0ff */
[----:B------:R-:W-:Y:S01]  /*0fa0*/  ISETP.NE.AND.EX P0, PT, R11, RZ, PT, P0 ;  /* 0x000000ff0b00720c */ /* 0x000fe20003f05300 */
[----:B------:R-:W-:Y:S01]  /*0fb0*/  IMAD.MOV.U32 R11, RZ, RZ, 0x0 ;  /* 0x00000000ff0b7424 */ /* 0x000fe200078e00ff */
[----:B------:R-:W-:-:S04]  /*0fc0*/  SEL R7, R6, R7, !P1 ;  /* 0x0000000706077207 */ /* 0x000fc80004800000 */
[----:B------:R-:W-:Y:S01]  /*0fd0*/  SEL R7, R7, 0xffffffff, P0 ;  /* 0xffffffff07077807 */ /* 0x000fe20000000000 */
[----:B------:R-:W-:Y:S06]  /*0fe0*/  RET.REL.NODEC R10 `(_Z20ntt_butterfly_kernelPiiPxiP16BarrettReductioni) ;  /* 0xfffffff00a047950 */ /* 0x000fec0003c3ffff */
.L_x_8:
        /* <DEDUP_REMOVED lines=9> */
.L_x_10:


//--------------------- .text._Z18bit_reverse_kernelPiS_i --------------------------
	.section	.text._Z18bit_reverse_kernelPiS_i,"ax",@progbits
	.align	128
        .global         _Z18bit_reverse_kernelPiS_i
        .type           _Z18bit_reverse_kernelPiS_i,@function
        .size           _Z18bit_reverse_kernelPiS_i,(.L_x_14 - _Z18bit_reverse_kernelPiS_i)
        .other          _Z18bit_reverse_kernelPiS_i,@"STO_CUDA_ENTRY STV_DEFAULT"
_Z18bit_reverse_kernelPiS_i:
.text._Z18bit_reverse_kernelPiS_i:
        /* <DEDUP_REMOVED lines=10> */
[----:B0-----:R-:W-:-:S05]  /*00a0*/  IMAD.WIDE R2, R5, 0x4, R2 ;  /* 0x0000000405027825 */ /* 0x001fca00078e0202 */
[----:B-1----:R-:W2:Y:S02]  /*00b0*/  LDG.E R6, desc[UR4][R2.64] ;  /* 0x0000000402067981 */ /* 0x002ea4000c1e1900 */
[----:B--2---:R-:W-:-:S13]  /*00c0*/  ISETP.GE.AND P0, PT, R5, R6, PT ;  /* 0x000000060500720c */ /* 0x004fda0003f06270 */
[----:B------:R-:W-:Y:S05]  /*00d0*/  @P0 EXIT ;  /* 0x000000000000094d */ /* 0x000fea0003800000 */
[----:B------:R-:W0:Y:S02]  /*00e0*/  LDC.64 R8, c[0x0][0x380] ;  /* 0x0000e000ff087b82 */ /* 0x000e240000000a00 */
[----:B0-----:R-:W-:-:S06]  /*00f0*/  IMAD.WIDE R6, R6, 0x4, R8 ;  /* 0x0000000406067825 */ /* 0x001fcc00078e0208 */
[----:B------:R-:W2:Y:S01]  /*0100*/  LDG.E R7, desc[UR4][R6.64] ;  /* 0x0000000406077981 */ /* 0x000ea2000c1e1900 */
[----:B------:R-:W-:-:S05]  /*0110*/  IMAD.WIDE R4, R5, 0x4, R8 ;  /* 0x0000000405047825 */ /* 0x000fca00078e0208 */
[----:B------:R-:W3:Y:S04]  /*0120*/  LDG.E R11, desc[UR4][R4.64] ;  /* 0x00000004040b7981 */ /* 0x000ee8000c1e1900 */
[----:B--2---:R-:W-:Y:S04]  /*0130*/  STG.E desc[UR4][R4.64], R7 ;  /* 0x0000000704007986 */ /* 0x004fe8000c101904 */
[----:B------:R-:W2:Y:S02]  /*0140*/  LDG.E R3, desc[UR4][R2.64] ;  /* 0x0000000402037981 */ /* 0x000ea4000c1e1900 */
[----:B--2---:R-:W-:-:S05]  /*0150*/  IMAD.WIDE R8, R3, 0x4, R8 ;  /* 0x0000000403087825 */ /* 0x004fca00078e0208 */
[----:B---3--:R-:W-:Y:S01]  /*0160*/  STG.E desc[UR4][R8.64], R11 ;  /* 0x0000000b08007986 */ /* 0x008fe2000c101904 */
[----:B------:R-:W-:Y:S05]  /*0170*/  EXIT ;  /* 0x000000000000794d */ /* 0x000fea0003800000 */
.L_x_9:
        /* <DEDUP_REMOVED lines=16> */
.L_x_14:


//--------------------- .nv.shared.reserved.0     --------------------------
	.section	.nv.shared.reserved.0,"aw",@nobits
	.weak		__nv_reservedSMEM_offset_0_alias
	.size		__nv_reservedSMEM_offset_0_alias, 0, 64
	.other		__nv_reservedSMEM_offset_0_alias,@"STO_CUDA_RESERVED_SHARED STV_DEFAULT"
__nv_reservedSMEM_offset_0_alias:
	.zero		0
	.zero		64


//--------------------- .nv.constant0._Z18final_scale_kernelPixiP16BarrettReduction --------------------------
	.section	.nv.constant0._Z18final_scale_kernelPixiP16BarrettReduction,"a",@progbits
	.sectionflags	@""
	.align	4
.nv.constant0._Z18final_scale_kernelPixiP16BarrettReduction:
	.zero		928


//--------------------- .nv.constant0._Z20pointwise_mul_kernelPiS_S_iP16BarrettReduction --------------------------
	.section	.nv.constant0._Z20pointwise_mul_kernelPiS_S_iP16BarrettReduction,"a",@progbits
	.sectionflags	@""
	.align	4
.nv.constant0._Z20pointwise_mul_kernelPiS_S_iP16BarrettReduction:
	.zero		936


//--------------------- .nv.constant0._Z20ntt_butterfly_kernelPiiPxiP16BarrettReductioni --------------------------
	.section	.nv.constant0._Z20ntt_butterfly_kernelPiiPxiP16BarrettReductioni,"a",@progbits
	.sectionflags	@""
	.align	4
.nv.constant0._Z20ntt_butterfly_kernelPiiPxiP16BarrettReductioni:
	.zero		940


//--------------------- .nv.constant0._Z18bit_reverse_kernelPiS_i --------------------------
	.section	.nv.constant0._Z18bit_reverse_kernelPiS_i,"a",@progbits
	.sectionflags	@""
	.align	4
.nv.constant0._Z18bit_reverse_kernelPiS_i:
	.zero		916


//--------------------- SYMBOLS --------------------------

	.type		.nv.reservedSmem.offset0,@object
	.size		.nv.reservedSmem.offset0,0x4
